//
// Generated by NVIDIA NVVM Compiler
//
// Compiler Build ID: CL-36424714
// Cuda compilation tools, release 13.0, V13.0.88
// Based on NVVM 20.0.0
//

.version 9.0
.target sm_100
.address_size 64

	// .globl	_Z3caliiPiPf
.global .align 4 .b8 logTable[104] = {0, 0, 0, 0, 0, 0, 0, 0, 0, 0, 128, 63, 13, 224, 202, 63, 0, 0, 0, 64, 120, 154, 20, 64, 7, 112, 37, 64, 180, 171, 51, 64, 0, 0, 64, 64, 13, 224, 74, 64, 120, 154, 84, 64, 84, 103, 93, 64, 7, 112, 101, 64, 1, 212, 108, 64, 180, 171, 115, 64, 127, 10, 122, 64, 0, 0, 128, 64, 127, 204, 130, 64, 7, 112, 133, 64, 6, 239, 135, 64, 60, 77, 138, 64, 221, 141, 140, 64, 170, 179, 142, 64, 5, 193, 144, 64, 3, 184, 146, 64, 120, 154, 148, 64};

.visible .entry _Z3caliiPiPf(
	.param .u32 _Z3caliiPiPf_param_0,
	.param .u32 _Z3caliiPiPf_param_1,
	.param .u64 .ptr .align 1 _Z3caliiPiPf_param_2,
	.param .u64 .ptr .align 1 _Z3caliiPiPf_param_3
)
{
	.reg .pred 	%p<46>;
	.reg .b32 	%r<184>;
	.reg .b32 	%f<14>;
	.reg .b64 	%rd<23>;

	ld.param.u32 	%r46, [_Z3caliiPiPf_param_0];
	ld.param.u32 	%r48, [_Z3caliiPiPf_param_1];
	ld.param.u64 	%rd6, [_Z3caliiPiPf_param_2];
	cvta.to.global.u64 	%rd1, %rd6;
	mov.u32 	%r49, %tid.x;
	mov.u32 	%r50, %ntid.x;
	mov.u32 	%r51, %ctaid.x;
	mad.lo.s32 	%r52, %r50, %r51, %r49;
	mov.u32 	%r53, %tid.y;
	mov.u32 	%r54, %ntid.y;
	mov.u32 	%r55, %ctaid.y;
	mad.lo.s32 	%r56, %r54, %r55, %r53;
	mad.lo.s32 	%r1, %r56, %r46, %r52;
	div.s32 	%r57, %r1, %r46;
	mul.lo.s32 	%r58, %r57, %r46;
	sub.s32 	%r59, %r1, %r58;
	max.s32 	%r2, %r59, 2;
	add.s32 	%r3, %r2, -2;
	add.s32 	%r60, %r59, 3;
	min.s32 	%r4, %r60, %r46;
	max.s32 	%r61, %r57, 2;
	add.s32 	%r5, %r61, -2;
	add.s32 	%r62, %r57, 3;
	min.s32 	%r6, %r62, %r48;
	sub.s32 	%r63, %r4, %r3;
	sub.s32 	%r64, %r6, %r5;
	mul.lo.s32 	%r65, %r63, %r64;
	cvt.rn.f32.s32 	%f1, %r65;
	mul.wide.s32 	%rd7, %r65, 4;
	mov.u64 	%rd8, logTable;
	add.s64 	%rd2, %rd8, %rd7;
	sub.s32 	%r66, %r4, %r2;
	add.s32 	%r67, %r66, 2;
	add.s32 	%r7, %r66, 1;
	and.b32  	%r8, %r67, 15;
	and.b32  	%r9, %r67, 7;
	and.b32  	%r10, %r67, 3;
	and.b32  	%r68, %r67, -16;
	neg.s32 	%r11, %r68;
	add.s64 	%rd3, %rd1, 32;
	mov.f32 	%f13, 0f00000000;
	mov.b32 	%r166, 0;
$L__BB0_1:
	setp.le.s32 	%p1, %r6, %r5;
	mov.b32 	%r182, 0;
	@%p1 bra 	$L__BB0_19;
	mov.b32 	%r182, 0;
	mov.u32 	%r167, %r5;
$L__BB0_3:
	setp.le.s32 	%p2, %r4, %r3;
	@%p2 bra 	$L__BB0_18;
	setp.lt.u32 	%p3, %r7, 15;
	mul.lo.s32 	%r15, %r167, %r46;
	mov.u32 	%r177, %r3;
	@%p3 bra 	$L__BB0_8;
	add.s32 	%r169, %r3, %r15;
	mov.u32 	%r170, %r11;
	mov.u32 	%r171, %r2;
$L__BB0_6:
	.pragma "nounroll";
	mul.wide.s32 	%rd9, %r169, 4;
	add.s64 	%rd10, %rd3, %rd9;
	ld.global.u32 	%r72, [%rd10+-32];
	setp.eq.s32 	%p4, %r72, %r166;
	selp.u32 	%r73, 1, 0, %p4;
	add.s32 	%r74, %r182, %r73;
	ld.global.u32 	%r75, [%rd10+-28];
	setp.eq.s32 	%p5, %r75, %r166;
	selp.u32 	%r76, 1, 0, %p5;
	add.s32 	%r77, %r74, %r76;
	ld.global.u32 	%r78, [%rd10+-24];
	setp.eq.s32 	%p6, %r78, %r166;
	selp.u32 	%r79, 1, 0, %p6;
	add.s32 	%r80, %r77, %r79;
	ld.global.u32 	%r81, [%rd10+-20];
	setp.eq.s32 	%p7, %r81, %r166;
	selp.u32 	%r82, 1, 0, %p7;
	add.s32 	%r83, %r80, %r82;
	ld.global.u32 	%r84, [%rd10+-16];
	setp.eq.s32 	%p8, %r84, %r166;
	selp.u32 	%r85, 1, 0, %p8;
	add.s32 	%r86, %r83, %r85;
	ld.global.u32 	%r87, [%rd10+-12];
	setp.eq.s32 	%p9, %r87, %r166;
	selp.u32 	%r88, 1, 0, %p9;
	add.s32 	%r89, %r86, %r88;
	ld.global.u32 	%r90, [%rd10+-8];
	setp.eq.s32 	%p10, %r90, %r166;
	selp.u32 	%r91, 1, 0, %p10;
	add.s32 	%r92, %r89, %r91;
	ld.global.u32 	%r93, [%rd10+-4];
	setp.eq.s32 	%p11, %r93, %r166;
	selp.u32 	%r94, 1, 0, %p11;
	add.s32 	%r95, %r92, %r94;
	ld.global.u32 	%r96, [%rd10];
	setp.eq.s32 	%p12, %r96, %r166;
	selp.u32 	%r97, 1, 0, %p12;
	add.s32 	%r98, %r95, %r97;
	ld.global.u32 	%r99, [%rd10+4];
	setp.eq.s32 	%p13, %r99, %r166;
	selp.u32 	%r100, 1, 0, %p13;
	add.s32 	%r101, %r98, %r100;
	ld.global.u32 	%r102, [%rd10+8];
	setp.eq.s32 	%p14, %r102, %r166;
	selp.u32 	%r103, 1, 0, %p14;
	add.s32 	%r104, %r101, %r103;
	ld.global.u32 	%r105, [%rd10+12];
	setp.eq.s32 	%p15, %r105, %r166;
	selp.u32 	%r106, 1, 0, %p15;
	add.s32 	%r107, %r104, %r106;
	ld.global.u32 	%r108, [%rd10+16];
	setp.eq.s32 	%p16, %r108, %r166;
	selp.u32 	%r109, 1, 0, %p16;
	add.s32 	%r110, %r107, %r109;
	ld.global.u32 	%r111, [%rd10+20];
	setp.eq.s32 	%p17, %r111, %r166;
	selp.u32 	%r112, 1, 0, %p17;
	add.s32 	%r113, %r110, %r112;
	ld.global.u32 	%r114, [%rd10+24];
	setp.eq.s32 	%p18, %r114, %r166;
	selp.u32 	%r115, 1, 0, %p18;
	add.s32 	%r116, %r113, %r115;
	ld.global.u32 	%r117, [%rd10+28];
	setp.eq.s32 	%p19, %r117, %r166;
	selp.u32 	%r118, 1, 0, %p19;
	add.s32 	%r182, %r116, %r118;
	add.s32 	%r171, %r171, 16;
	add.s32 	%r170, %r170, 16;
	add.s32 	%r169, %r169, 16;
	setp.ne.s32 	%p20, %r170, 0;
	@%p20 bra 	$L__BB0_6;
	add.s32 	%r177, %r171, -2;
$L__BB0_8:
	setp.eq.s32 	%p21, %r8, 0;
	@%p21 bra 	$L__BB0_18;
	add.s32 	%r120, %r8, -1;
	setp.lt.u32 	%p22, %r120, 7;
	@%p22 bra 	$L__BB0_11;
	add.s32 	%r121, %r177, %r15;
	mul.wide.s32 	%rd11, %r121, 4;
	add.s64 	%rd12, %rd1, %rd11;
	ld.global.u32 	%r122, [%rd12];
	setp.eq.s32 	%p23, %r122, %r166;
	selp.u32 	%r123, 1, 0, %p23;
	add.s32 	%r124, %r182, %r123;
	ld.global.u32 	%r125, [%rd12+4];
	setp.eq.s32 	%p24, %r125, %r166;
	selp.u32 	%r126, 1, 0, %p24;
	add.s32 	%r127, %r124, %r126;
	ld.global.u32 	%r128, [%rd12+8];
	setp.eq.s32 	%p25, %r128, %r166;
	selp.u32 	%r129, 1, 0, %p25;
	add.s32 	%r130, %r127, %r129;
	ld.global.u32 	%r131, [%rd12+12];
	setp.eq.s32 	%p26, %r131, %r166;
	selp.u32 	%r132, 1, 0, %p26;
	add.s32 	%r133, %r130, %r132;
	ld.global.u32 	%r134, [%rd12+16];
	setp.eq.s32 	%p27, %r134, %r166;
	selp.u32 	%r135, 1, 0, %p27;
	add.s32 	%r136, %r133, %r135;
	ld.global.u32 	%r137, [%rd12+20];
	setp.eq.s32 	%p28, %r137, %r166;
	selp.u32 	%r138, 1, 0, %p28;
	add.s32 	%r139, %r136, %r138;
	ld.global.u32 	%r140, [%rd12+24];
	setp.eq.s32 	%p29, %r140, %r166;
	selp.u32 	%r141, 1, 0, %p29;
	add.s32 	%r142, %r139, %r141;
	ld.global.u32 	%r143, [%rd12+28];
	setp.eq.s32 	%p30, %r143, %r166;
	selp.u32 	%r144, 1, 0, %p30;
	add.s32 	%r182, %r142, %r144;
	add.s32 	%r177, %r177, 8;
$L__BB0_11:
	setp.eq.s32 	%p31, %r9, 0;
	@%p31 bra 	$L__BB0_18;
	add.s32 	%r146, %r9, -1;
	setp.lt.u32 	%p32, %r146, 3;
	@%p32 bra 	$L__BB0_14;
	add.s32 	%r147, %r177, %r15;
	mul.wide.s32 	%rd13, %r147, 4;
	add.s64 	%rd14, %rd1, %rd13;
	ld.global.u32 	%r148, [%rd14];
	setp.eq.s32 	%p33, %r148, %r166;
	selp.u32 	%r149, 1, 0, %p33;
	add.s32 	%r150, %r182, %r149;
	ld.global.u32 	%r151, [%rd14+4];
	setp.eq.s32 	%p34, %r151, %r166;
	selp.u32 	%r152, 1, 0, %p34;
	add.s32 	%r153, %r150, %r152;
	ld.global.u32 	%r154, [%rd14+8];
	setp.eq.s32 	%p35, %r154, %r166;
	selp.u32 	%r155, 1, 0, %p35;
	add.s32 	%r156, %r153, %r155;
	ld.global.u32 	%r157, [%rd14+12];
	setp.eq.s32 	%p36, %r157, %r166;
	selp.u32 	%r158, 1, 0, %p36;
	add.s32 	%r182, %r156, %r158;
	add.s32 	%r177, %r177, 4;
$L__BB0_14:
	setp.eq.s32 	%p37, %r10, 0;
	@%p37 bra 	$L__BB0_18;
	setp.eq.s32 	%p38, %r10, 1;
	add.s32 	%r159, %r177, %r15;
	mul.wide.s32 	%rd15, %r159, 4;
	add.s64 	%rd4, %rd1, %rd15;
	ld.global.u32 	%r160, [%rd4];
	setp.eq.s32 	%p39, %r160, %r166;
	selp.u32 	%r161, 1, 0, %p39;
	add.s32 	%r182, %r182, %r161;
	@%p38 bra 	$L__BB0_18;
	setp.eq.s32 	%p40, %r10, 2;
	ld.global.u32 	%r162, [%rd4+4];
	setp.eq.s32 	%p41, %r162, %r166;
	selp.u32 	%r163, 1, 0, %p41;
	add.s32 	%r182, %r182, %r163;
	@%p40 bra 	$L__BB0_18;
	ld.global.u32 	%r164, [%rd4+8];
	setp.eq.s32 	%p42, %r164, %r166;
	selp.u32 	%r165, 1, 0, %p42;
	add.s32 	%r182, %r182, %r165;
$L__BB0_18:
	add.s32 	%r167, %r167, 1;
	setp.ne.s32 	%p43, %r167, %r6;
	@%p43 bra 	$L__BB0_3;
$L__BB0_19:
	cvt.rn.f32.s32 	%f7, %r182;
	div.rn.f32 	%f3, %f7, %f1;
	setp.eq.f32 	%p44, %f3, 0f00000000;
	@%p44 bra 	$L__BB0_21;
	mul.wide.s32 	%rd16, %r182, 4;
	mov.u64 	%rd17, logTable;
	add.s64 	%rd18, %rd17, %rd16;
	ld.global.f32 	%f8, [%rd18];
	ld.global.f32 	%f9, [%rd2];
	sub.f32 	%f10, %f8, %f9;
	mul.f32 	%f11, %f3, %f10;
	sub.f32 	%f13, %f13, %f11;
$L__BB0_21:
	add.s32 	%r166, %r166, 1;
	setp.ne.s32 	%p45, %r166, 16;
	@%p45 bra 	$L__BB0_1;
	ld.param.u64 	%rd22, [_Z3caliiPiPf_param_3];
	cvta.to.global.u64 	%rd19, %rd22;
	mul.wide.s32 	%rd20, %r1, 4;
	add.s64 	%rd21, %rd19, %rd20;
	st.global.f32 	[%rd21], %f13;
	ret;

}


// ===== COMPILED SASS (sm_100) =====

	.target	sm_100

	.elftype	@"ET_EXEC"


//--------------------- .note.nv.tkinfo           --------------------------
	.section	.note.nv.tkinfo,"",@"SHT_NOTE"
	.sectionflags	@"SHF_NOTE_NV_TKINFO"
	.tkinfo
        /*0018*/ 	.word	0x00000002
        /*0030*/ 	.string	""
        /*0030*/ 	.string	"ptxas"
        /*0030*/ 	.string	"Cuda compilation tools, release 13.0, V13.0.88"
        /*0030*/ 	.string	"Build cuda_13.0.r13.0/compiler.36424714_0"
        /*0030*/ 	.string	"-arch sm_100 -m 64 "



//--------------------- .note.nv.cuinfo           --------------------------
	.section	.note.nv.cuinfo,"",@"SHT_NOTE"
	.sectionflags	@"SHF_NOTE_NV_CUINFO"
        /*0018*/ 	.short	0x0002
        /*001a*/ 	.short	0x0064
        /*001c*/ 	.short	0x0082
	.zero		2


//--------------------- .nv.info                  --------------------------
	.section	.nv.info,"",@"SHT_CUDA_INFO"
	.align	4


	//----- nvinfo : EIATTR_REGCOUNT
	.align		4
        /*0000*/ 	.byte	0x04, 0x2f
        /*0002*/ 	.short	(.L_2 - .L_1)
	.align		4
.L_1:
        /*0004*/ 	.word	index@(_Z3caliiPiPf)
        /*0008*/ 	.word	0x0000001e


	//----- nvinfo : EIATTR_FRAME_SIZE
	.align		4
.L_2:
        /*000c*/ 	.byte	0x04, 0x11
        /*000e*/ 	.short	(.L_4 - .L_3)
	.align		4
.L_3:
        /*0010*/ 	.word	index@($__internal_0_$__cuda_sm3x_div_rn_noftz_f32_slowpath)
        /*0014*/ 	.word	0x00000000


	//----- nvinfo : EIATTR_FRAME_SIZE
	.align		4
.L_4:
        /*0018*/ 	.byte	0x04, 0x11
        /*001a*/ 	.short	(.L_6 - .L_5)
	.align		4
.L_5:
        /*001c*/ 	.word	index@(_Z3caliiPiPf)
        /*0020*/ 	.word	0x00000000


	//----- nvinfo : EIATTR_MIN_STACK_SIZE
	.align		4
.L_6:
        /*0024*/ 	.byte	0x04, 0x12
        /*0026*/ 	.short	(.L_8 - .L_7)
	.align		4
.L_7:
        /*0028*/ 	.word	index@(_Z3caliiPiPf)
        /*002c*/ 	.word	0x00000000
.L_8:


//--------------------- .nv.compat                --------------------------
	.section	.nv.compat,"",@"SHT_CUDA_COMPAT_INFO"
	.align	4
        /*0000*/ 	.byte	0x02, 0x09, 0x00, 0x00, 0x02, 0x02, 0x01, 0x00, 0x02, 0x05, 0x05, 0x00, 0x03, 0x07, 0x01, 0x01
        /*0010*/ 	.byte	0x02, 0x03, 0x00, 0x00, 0x02, 0x06, 0x01, 0x00, 0x04, 0x0b, 0x08, 0x00, 0x01, 0x00, 0x00, 0x00
        /*0020*/ 	.byte	0x00, 0x00, 0x00, 0x00


//--------------------- .nv.info._Z3caliiPiPf     --------------------------
	.section	.nv.info._Z3caliiPiPf,"",@"SHT_CUDA_INFO"
	.sectionflags	@""
	.align	4


	//----- nvinfo : EIATTR_CUDA_API_VERSION
	.align		4
        /*0000*/ 	.byte	0x04, 0x37
        /*0002*/ 	.short	(.L_10 - .L_9)
.L_9:
        /*0004*/ 	.word	0x00000082


	//----- nvinfo : EIATTR_KPARAM_INFO
	.align		4
.L_10:
        /*0008*/ 	.byte	0x04, 0x17
        /*000a*/ 	.short	(.L_12 - .L_11)
.L_11:
        /*000c*/ 	.word	0x00000000
        /*0010*/ 	.short	0x0003
        /*0012*/ 	.short	0x0010
        /*0014*/ 	.byte	0x00, 0xf5, 0x21, 0x00


	//----- nvinfo : EIATTR_KPARAM_INFO
	.align		4
.L_12:
        /*0018*/ 	.byte	0x04, 0x17
        /*001a*/ 	.short	(.L_14 - .L_13)
.L_13:
        /*001c*/ 	.word	0x00000000
        /*0020*/ 	.short	0x0002
        /*0022*/ 	.short	0x0008
        /*0024*/ 	.byte	0x00, 0xf5, 0x21, 0x00


	//----- nvinfo : EIATTR_KPARAM_INFO
	.align		4
.L_14:
        /*0028*/ 	.byte	0x04, 0x17
        /*002a*/ 	.short	(.L_16 - .L_15)
.L_15:
        /*002c*/ 	.word	0x00000000
        /*0030*/ 	.short	0x0001
        /*0032*/ 	.short	0x0004
        /*0034*/ 	.byte	0x00, 0xf0, 0x11, 0x00


	//----- nvinfo : EIATTR_KPARAM_INFO
	.align		4
.L_16:
        /*0038*/ 	.byte	0x04, 0x17
        /*003a*/ 	.short	(.L_18 - .L_17)
.L_17:
        /*003c*/ 	.word	0x00000000
        /*0040*/ 	.short	0x0000
        /*0042*/ 	.short	0x0000
        /*0044*/ 	.byte	0x00, 0xf0, 0x11, 0x00


	//----- nvinfo : EIATTR_SPARSE_MMA_MASK
	.align		4
.L_18:
        /*0048*/ 	.byte	0x03, 0x50
        /*004a*/ 	.short	0x0000


	//----- nvinfo : EIATTR_MAXREG_COUNT
	.align		4
        /*004c*/ 	.byte	0x03, 0x1b
        /*004e*/ 	.short	0x00ff


	//----- nvinfo : EIATTR_MERCURY_ISA_VERSION
	.align		4
        /*0050*/ 	.byte	0x03, 0x5f
        /*0052*/ 	.short	0x0101


	//----- nvinfo : EIATTR_VRC_CTA_INIT_COUNT
	.align		4
        /*0054*/ 	.byte	0x02, 0x4a
	.zero		1
	.zero		1


	//----- nvinfo : EIATTR_EXIT_INSTR_OFFSETS
	.align		4
        /*0058*/ 	.byte	0x04, 0x1c
        /*005a*/ 	.short	(.L_20 - .L_19)


	//   ....[0]....
.L_19:
        /*005c*/ 	.word	0x00001200


	//----- nvinfo : EIATTR_CRS_STACK_SIZE
	.align		4
.L_20:
        /*0060*/ 	.byte	0x04, 0x1e
        /*0062*/ 	.short	(.L_22 - .L_21)
.L_21:
        /*0064*/ 	.word	0x00000000


	//----- nvinfo : EIATTR_CBANK_PARAM_SIZE
	.align		4
.L_22:
        /*0068*/ 	.byte	0x03, 0x19
        /*006a*/ 	.short	0x0018


	//----- nvinfo : EIATTR_PARAM_CBANK
	.align		4
        /*006c*/ 	.byte	0x04, 0x0a
        /*006e*/ 	.short	(.L_24 - .L_23)
	.align		4
.L_23:
        /*0070*/ 	.word	index@(.nv.constant0._Z3caliiPiPf)
        /*0074*/ 	.short	0x0380
        /*0076*/ 	.short	0x0018


	//----- nvinfo : EIATTR_SW_WAR
	.align		4
.L_24:
        /*0078*/ 	.byte	0x04, 0x36
        /*007a*/ 	.short	(.L_26 - .L_25)
.L_25:
        /*007c*/ 	.word	0x00000008
.L_26:


//--------------------- .nv.callgraph             --------------------------
	.section	.nv.callgraph,"",@"SHT_CUDA_CALLGRAPH"
	.align	4
	.sectionentsize	8
	.align		4
        /*0000*/ 	.word	0x00000000
	.align		4
        /*0004*/ 	.word	0xffffffff
	.align		4
        /*0008*/ 	.word	0x00000000
	.align		4
        /*000c*/ 	.word	0xfffffffe
	.align		4
        /*0010*/ 	.word	0x00000000
	.align		4
        /*0014*/ 	.word	0xfffffffd
	.align		4
        /*0018*/ 	.word	0x00000000
	.align		4
        /*001c*/ 	.word	0xfffffffc


//--------------------- .nv.constant4             --------------------------
	.section	.nv.constant4,"a",@progbits
	.align	8
	.align		8
.nv.constant4:
        /*0000*/ 	.dword	logTable


//--------------------- .text._Z3caliiPiPf        --------------------------
	.section	.text._Z3caliiPiPf,"ax",@progbits
	.align	128
        .global         _Z3caliiPiPf
        .type           _Z3caliiPiPf,@function
        .size           _Z3caliiPiPf,(.L_x_30 - _Z3caliiPiPf)
        .other          _Z3caliiPiPf,@"STO_CUDA_ENTRY STV_DEFAULT"
_Z3caliiPiPf:
.text._Z3caliiPiPf:
[----:B------:R-:W-:Y:S08]  /*0000*/  LDC R1, c[0x0][0x37c] ;  /* 0x0000df00ff017b82 */ /* 0x000ff00000000800 */
[----:B------:R-:W0:Y:S01]  /*0010*/  LDC R3, c[0x0][0x380] ;  /* 0x0000e000ff037b82 */ /* 0x000e220000000800 */
[----:B------:R-:W1:Y:S01]  /*0020*/  S2R R0, SR_TID.X ;  /* 0x0000000000007919 */ /* 0x000e620000002100 */
[----:B------:R-:W1:Y:S01]  /*0030*/  LDCU UR4, c[0x0][0x360] ;  /* 0x00006c00ff0477ac */ /* 0x000e620008000800 */
[----:B------:R-:W1:Y:S01]  /*0040*/  S2R R7, SR_CTAID.X ;  /* 0x0000000000077919 */ /* 0x000e620000002500 */
[----:B------:R-:W2:Y:S04]  /*0050*/  LDCU UR5, c[0x0][0x364] ;  /* 0x00006c80ff0577ac */ /* 0x000ea80008000800 */
[----:B------:R-:W3:Y:S01]  /*0060*/  LDC R8, c[0x0][0x384] ;  /* 0x0000e100ff087b82 */ /* 0x000ee20000000800 */
[----:B------:R-:W2:Y:S01]  /*0070*/  S2R R6, SR_TID.Y ;  /* 0x0000000000067919 */ /* 0x000ea20000002200 */
[----:B------:R-:W4:Y:S01]  /*0080*/  LDCU.64 UR6, c[0x0][0x388] ;  /* 0x00007100ff0677ac */ /* 0x000f220008000a00 */
[----:B------:R-:W2:Y:S01]  /*0090*/  S2R R9, SR_CTAID.Y ;  /* 0x0000000000097919 */ /* 0x000ea20000002600 */
[----:B------:R-:W0:Y:S04]  /*00a0*/  LDCU.64 UR8, c[0x0][0x358] ;  /* 0x00006b00ff0877ac */ /* 0x000e280008000a00 */
[----:B------:R-:W5:Y:S01]  /*00b0*/  LDC.64 R14, c[0x4][RZ] ;  /* 0x01000000ff0e7b82 */ /* 0x000f620000000a00 */
[----:B0-----:R-:W-:-:S04]  /*00c0*/  IABS R11, R3 ;  /* 0x00000003000b7213 */ /* 0x001fc80000000000 */
[----:B------:R-:W0:Y:S01]  /*00d0*/  I2F.RP R2, R11 ;  /* 0x0000000b00027306 */ /* 0x000e220000209400 */
[----:B-1----:R-:W-:Y:S01]  /*00e0*/  IMAD R0, R7, UR4, R0 ;  /* 0x0000000407007c24 */ /* 0x002fe2000f8e0200 */
[----:B------:R-:W-:-:S06]  /*00f0*/  UMOV UR4, URZ ;  /* 0x000000ff00047c82 */ /* 0x000fcc0008000000 */
[----:B0-----:R-:W0:Y:S02]  /*0100*/  MUFU.RCP R2, R2 ;  /* 0x0000000200027308 */ /* 0x001e240000001000 */
[----:B0-----:R-:W-:Y:S02]  /*0110*/  VIADD R4, R2, 0xffffffe ;  /* 0x0ffffffe02047836 */ /* 0x001fe40000000000 */
[----:B--2---:R-:W-:Y:S01]  /*0120*/  IMAD R2, R9, UR5, R6 ;  /* 0x0000000509027c24 */ /* 0x004fe2000f8e0206 */
[----:B----4-:R-:W-:-:S03]  /*0130*/  UIADD3 UR5, UP0, UPT, UR6, 0x20, URZ ;  /* 0x0000002006057890 */ /* 0x010fc6000ff1e0ff */
[----:B------:R0:W1:Y:S01]  /*0140*/  F2I.FTZ.U32.TRUNC.NTZ R5, R4 ;  /* 0x0000000400057305 */ /* 0x000062000021f000 */
[----:B------:R-:W-:Y:S01]  /*0150*/  IMAD R0, R2, R3, R0 ;  /* 0x0000000302007224 */ /* 0x000fe200078e0200 */
[----:B------:R-:W-:-:S04]  /*0160*/  UIADD3.X UR6, UPT, UPT, URZ, UR7, URZ, UP0, !UPT ;  /* 0x00000007ff067290 */ /* 0x000fc800087fe4ff */
[----:B------:R-:W-:Y:S01]  /*0170*/  IABS R2, R0 ;  /* 0x0000000000027213 */ /* 0x000fe20000000000 */
[----:B0-----:R-:W-:Y:S02]  /*0180*/  IMAD.MOV.U32 R4, RZ, RZ, RZ ;  /* 0x000000ffff047224 */ /* 0x001fe400078e00ff */
[----:B-1----:R-:W-:-:S04]  /*0190*/  IMAD.MOV R7, RZ, RZ, -R5 ;  /* 0x000000ffff077224 */ /* 0x002fc800078e0a05 */
[----:B------:R-:W-:-:S04]  /*01a0*/  IMAD.MOV.U32 R6, RZ, RZ, R7 ;  /* 0x000000ffff067224 */ /* 0x000fc800078e0007 */
[----:B------:R-:W-:-:S04]  /*01b0*/  IMAD R7, R6, R11, RZ ;  /* 0x0000000b06077224 */ /* 0x000fc800078e02ff */
[----:B------:R-:W-:-:S06]  /*01c0*/  IMAD.HI.U32 R5, R5, R7, R4 ;  /* 0x0000000705057227 */ /* 0x000fcc00078e0004 */
[----:B------:R-:W-:-:S05]  /*01d0*/  IMAD.HI.U32 R5, R5, R2, RZ ;  /* 0x0000000205057227 */ /* 0x000fca00078e00ff */
[----:B------:R-:W-:-:S05]  /*01e0*/  IADD3 R4, PT, PT, -R5, RZ, RZ ;  /* 0x000000ff05047210 */ /* 0x000fca0007ffe1ff */
[----:B------:R-:W-:-:S05]  /*01f0*/  IMAD R2, R11, R4, R2 ;  /* 0x000000040b027224 */ /* 0x000fca00078e0202 */
[----:B------:R-:W-:-:S13]  /*0200*/  ISETP.GT.U32.AND P1, PT, R11, R2, PT ;  /* 0x000000020b00720c */ /* 0x000fda0003f24070 */
[----:B------:R-:W-:Y:S02]  /*0210*/  @!P1 IMAD.IADD R2, R2, 0x1, -R11 ;  /* 0x0000000102029824 */ /* 0x000fe400078e0a0b */
[----:B------:R-:W-:Y:S01]  /*0220*/  @!P1 VIADD R5, R5, 0x1 ;  /* 0x0000000105059836 */ /* 0x000fe20000000000 */
[----:B------:R-:W-:Y:S02]  /*0230*/  ISETP.NE.AND P1, PT, R3, RZ, PT ;  /* 0x000000ff0300720c */ /* 0x000fe40003f25270 */
[----:B------:R-:W-:Y:S02]  /*0240*/  ISETP.GE.U32.AND P0, PT, R2, R11, PT ;  /* 0x0000000b0200720c */ /* 0x000fe40003f06070 */
[----:B------:R-:W-:-:S04]  /*0250*/  LOP3.LUT R2, R0, R3, RZ, 0x3c, !PT ;  /* 0x0000000300027212 */ /* 0x000fc800078e3cff */
[----:B------:R-:W-:-:S07]  /*0260*/  ISETP.GE.AND P2, PT, R2, RZ, PT ;  /* 0x000000ff0200720c */ /* 0x000fce0003f46270 */
[----:B------:R-:W-:-:S06]  /*0270*/  @P0 VIADD R5, R5, 0x1 ;  /* 0x0000000105050836 */ /* 0x000fcc0000000000 */
[----:B------:R-:W-:Y:S01]  /*0280*/  @!P2 IMAD.MOV R5, RZ, RZ, -R5 ;  /* 0x000000ffff05a224 */ /* 0x000fe200078e0a05 */
[----:B------:R-:W-:-:S04]  /*0290*/  @!P1 LOP3.LUT R5, RZ, R3, RZ, 0x33, !PT ;  /* 0x00000003ff059212 */ /* 0x000fc800078e33ff */
[C---:B------:R-:W-:Y:S02]  /*02a0*/  IADD3 R4, PT, PT, -R5.reuse, RZ, RZ ;  /* 0x000000ff05047210 */ /* 0x040fe40007ffe1ff */
[----:B------:R-:W-:-:S03]  /*02b0*/  VIMNMX R6, PT, PT, R5, 0x2, !PT ;  /* 0x0000000205067848 */ /* 0x000fc60007fe0100 */
[----:B------:R-:W-:-:S05]  /*02c0*/  IMAD R4, R3, R4, R0 ;  /* 0x0000000403047224 */ /* 0x000fca00078e0200 */
[C---:B------:R-:W-:Y:S02]  /*02d0*/  VIMNMX R2, PT, PT, R4.reuse, 0x2, !PT ;  /* 0x0000000204027848 */ /* 0x040fe40007fe0100 */
[----:B------:R-:W-:Y:S02]  /*02e0*/  VIADDMNMX R3, R4, 0x3, R3, PT ;  /* 0x0000000304037846 */ /* 0x000fe40003800103 */
[----:B---3--:R-:W-:Y:S01]  /*02f0*/  VIADDMNMX R4, R5, 0x3, R8, PT ;  /* 0x0000000305047846 */ /* 0x008fe20003800108 */
[----:B------:R-:W-:Y:S01]  /*0300*/  VIADD R5, R6, 0xfffffffe ;  /* 0xfffffffe06057836 */ /* 0x000fe20000000000 */
[C---:B------:R-:W-:Y:S01]  /*0310*/  IADD3 R9, PT, PT, -R2.reuse, R3, RZ ;  /* 0x0000000302097210 */ /* 0x040fe20007ffe1ff */
[----:B------:R-:W-:Y:S02]  /*0320*/  VIADD R6, R2, 0xfffffffe ;  /* 0xfffffffe02067836 */ /* 0x000fe40000000000 */
[----:B------:R-:W-:Y:S02]  /*0330*/  IMAD.IADD R8, R4, 0x1, -R5 ;  /* 0x0000000104087824 */ /* 0x000fe400078e0a05 */
[----:B------:R-:W-:-:S02]  /*0340*/  VIADD R11, R9, 0x2 ;  /* 0x00000002090b7836 */ /* 0x000fc40000000000 */
[----:B------:R-:W-:-:S03]  /*0350*/  IMAD.IADD R7, R3, 0x1, -R6 ;  /* 0x0000000103077824 */ /* 0x000fc600078e0a06 */
[----:B------:R-:W-:Y:S01]  /*0360*/  LOP3.LUT R12, R11, 0xfffffff0, RZ, 0xc0, !PT ;  /* 0xfffffff00b0c7812 */ /* 0x000fe200078ec0ff */
[----:B------:R-:W-:Y:S01]  /*0370*/  IMAD R13, R7, R8, RZ ;  /* 0x00000008070d7224 */ /* 0x000fe200078e02ff */
[----:B------:R-:W-:Y:S01]  /*0380*/  LOP3.LUT R10, R11, 0x7, RZ, 0xc0, !PT ;  /* 0x000000070b0a7812 */ /* 0x000fe200078ec0ff */
[----:B------:R-:W-:Y:S01]  /*0390*/  VIADD R8, R9, 0x1 ;  /* 0x0000000109087836 */ /* 0x000fe20000000000 */
[----:B------:R-:W-:Y:S01]  /*03a0*/  LOP3.LUT R9, R11, 0xf, RZ, 0xc0, !PT ;  /* 0x0000000f0b097812 */ /* 0x000fe200078ec0ff */
[----:B-----5:R-:W-:Y:S01]  /*03b0*/  IMAD.WIDE R14, R13, 0x4, R14 ;  /* 0x000000040d0e7825 */ /* 0x020fe200078e020e */
[----:B------:R-:W-:Y:S02]  /*03c0*/  LOP3.LUT R11, R11, 0x3, RZ, 0xc0, !PT ;  /* 0x000000030b0b7812 */ /* 0x000fe400078ec0ff */
[----:B------:R-:W-:Y:S01]  /*03d0*/  I2FP.F32.S32 R13, R13 ;  /* 0x0000000d000d7245 */ /* 0x000fe20000201400 */
[----:B------:R-:W-:Y:S02]  /*03e0*/  IMAD.MOV.U32 R7, RZ, RZ, RZ ;  /* 0x000000ffff077224 */ /* 0x000fe400078e00ff */
[----:B------:R-:W-:-:S07]  /*03f0*/  IMAD.MOV R12, RZ, RZ, -R12 ;  /* 0x000000ffff0c7224 */ /* 0x000fce00078e0a0c */
.L_x_17:
[----:B------:R-:W-:Y:S01]  /*0400*/  ISETP.GT.AND P0, PT, R4, R5, PT ;  /* 0x000000050400720c */ /* 0x000fe20003f04270 */
[----:B------:R-:W-:Y:S01]  /*0410*/  BSSY.RECONVERGENT B1, `(.L_x_0) ;  /* 0x00000c0000017945 */ /* 0x000fe20003800200 */
[----:B------:R-:W-:-:S11]  /*0420*/  HFMA2 R18, -RZ, RZ, 0, 0 ;  /* 0x00000000ff127431 */ /* 0x000fd600000001ff */
[----:B------:R-:W-:Y:S05]  /*0430*/  @!P0 BRA `(.L_x_1) ;  /* 0x0000000800f48947 */ /* 0x000fea0003800000 */
[----:B------:R-:W-:Y:S01]  /*0440*/  ISETP.GE.U32.AND P0, PT, R8, 0xf, PT ;  /* 0x0000000f0800780c */ /* 0x000fe20003f06070 */
[----:B------:R-:W-:Y:S02]  /*0450*/  IMAD.MOV.U32 R18, RZ, RZ, RZ ;  /* 0x000000ffff127224 */ /* 0x000fe400078e00ff */
[----:B------:R-:W-:-:S10]  /*0460*/  IMAD.MOV.U32 R19, RZ, RZ, R5 ;  /* 0x000000ffff137224 */ /* 0x000fd400078e0005 */
.L_x_12:
[----:B------:R-:W-:Y:S01]  /*0470*/  ISETP.GT.AND P1, PT, R3, R6, PT ;  /* 0x000000060300720c */ /* 0x000fe20003f24270 */
[----:B------:R-:W-:-:S12]  /*0480*/  BSSY.RECONVERGENT B0, `(.L_x_2) ;  /* 0x00000b5000007945 */ /* 0x000fd80003800200 */
[----:B------:R-:W-:Y:S05]  /*0490*/  @!P1 BRA `(.L_x_3) ;  /* 0x0000000800cc9947 */ /* 0x000fea0003800000 */
[----:B------:R-:W-:Y:S01]  /*04a0*/  BSSY.RECONVERGENT B2, `(.L_x_4) ;  /* 0x0000052000027945 */ /* 0x000fe20003800200 */
[----:B------:R-:W-:-:S03]  /*04b0*/  IMAD.MOV.U32 R20, RZ, RZ, R6 ;  /* 0x000000ffff147224 */ /* 0x000fc600078e0006 */
[----:B------:R-:W-:Y:S05]  /*04c0*/  @!P0 BRA `(.L_x_5) ;  /* 0x00000004003c8947 */ /* 0x000fea0003800000 */
[----:B------:R-:W0:Y:S01]  /*04d0*/  LDCU UR7, c[0x0][0x380] ;  /* 0x00007000ff0777ac */ /* 0x000e220008000800 */
[----:B------:R-:W-:Y:S01]  /*04e0*/  BSSY.RECONVERGENT B3, `(.L_x_6) ;  /* 0x000004c000037945 */ /* 0x000fe20003800200 */
[----:B------:R-:W-:Y:S01]  /*04f0*/  IMAD.MOV.U32 R21, RZ, RZ, R12 ;  /* 0x000000ffff157224 */ /* 0x000fe200078e000c */
[----:B------:R-:W-:Y:S01]  /*0500*/  MOV R20, R2 ;  /* 0x0000000200147202 */ /* 0x000fe20000000f00 */
[----:B0-----:R-:W-:-:S07]  /*0510*/  IMAD R23, R19, UR7, R6 ;  /* 0x0000000713177c24 */ /* 0x001fce000f8e0206 */
.L_x_7:
[----:B------:R-:W-:Y:S02]  /*0520*/  IMAD.U32 R16, RZ, RZ, UR5 ;  /* 0x00000005ff107e24 */ /* 0x000fe4000f8e00ff */
[----:B------:R-:W-:Y:S02]  /*0530*/  IMAD.U32 R17, RZ, RZ, UR6 ;  /* 0x00000006ff117e24 */ /* 0x000fe4000f8e00ff */
[----:B------:R-:W-:-:S05]  /*0540*/  IMAD.WIDE R16, R23, 0x4, R16 ;  /* 0x0000000417107825 */ /* 0x000fca00078e0210 */
[----:B------:R-:W2:Y:S04]  /*0550*/  LDG.E R22, desc[UR8][R16.64+-0x20] ;  /* 0xffffe00810167981 */ /* 0x000ea8000c1e1900 */
[----:B------:R-:W3:Y:S04]  /*0560*/  LDG.E R25, desc[UR8][R16.64+-0x1c] ;  /* 0xffffe40810197981 */ /* 0x000ee8000c1e1900 */
[----:B------:R-:W4:Y:S04]  /*0570*/  LDG.E R24, desc[UR8][R16.64+-0x18] ;  /* 0xffffe80810187981 */ /* 0x000f28000c1e1900 */
[----:B------:R-:W5:Y:S01]  /*0580*/  LDG.E R27, desc[UR8][R16.64+-0x10] ;  /* 0xfffff008101b7981 */ /* 0x000f62000c1e1900 */
[----:B--2---:R-:W-:-:S03]  /*0590*/  ISETP.NE.AND P1, PT, R22, UR4, PT ;  /* 0x0000000416007c0c */ /* 0x004fc6000bf25270 */
[----:B------:R-:W2:Y:S01]  /*05a0*/  LDG.E R22, desc[UR8][R16.64+-0x14] ;  /* 0xffffec0810167981 */ /* 0x000ea2000c1e1900 */
[----:B---3--:R-:W-:Y:S01]  /*05b0*/  ISETP.NE.AND P2, PT, R25, UR4, PT ;  /* 0x0000000419007c0c */ /* 0x008fe2000bf45270 */
[----:B------:R-:W-:-:S08]  /*05c0*/  VIADD R25, R18, 0x1 ;  /* 0x0000000112197836 */ /* 0x000fd00000000000 */
[----:B------:R-:W-:Y:S02]  /*05d0*/  @P1 IMAD.MOV R25, RZ, RZ, R18 ;  /* 0x000000ffff191224 */ /* 0x000fe400078e0212 */
[----:B------:R-:W3:Y:S01]  /*05e0*/  LDG.E R18, desc[UR8][R16.64+-0xc] ;  /* 0xfffff40810127981 */ /* 0x000ee2000c1e1900 */
[----:B----4-:R-:W-:Y:S02]  /*05f0*/  ISETP.NE.AND P1, PT, R24, UR4, PT ;  /* 0x0000000418007c0c */ /* 0x010fe4000bf25270 */
[----:B------:R-:W-:Y:S01]  /*0600*/  IADD3 R26, PT, PT, R25, 0x1, RZ ;  /* 0x00000001191a7810 */ /* 0x000fe20007ffe0ff */
[----:B------:R-:W-:Y:S01]  /*0610*/  @P2 IMAD.MOV R26, RZ, RZ, R25 ;  /* 0x000000ffff1a2224 */ /* 0x000fe200078e0219 */
[----:B------:R-:W4:Y:S01]  /*0620*/  LDG.E R24, desc[UR8][R16.64+-0x8] ;  /* 0xfffff80810187981 */ /* 0x000f22000c1e1900 */
[----:B--2---:R-:W-:Y:S02]  /*0630*/  ISETP.NE.AND P2, PT, R22, UR4, PT ;  /* 0x0000000416007c0c */ /* 0x004fe4000bf45270 */
[----:B------:R-:W-:-:S06]  /*0640*/  VIADD R22, R26, 0x1 ;  /* 0x000000011a167836 */ /* 0x000fcc0000000000 */
[----:B------:R-:W-:Y:S01]  /*0650*/  @P1 IMAD.MOV R22, RZ, RZ, R26 ;  /* 0x000000ffff161224 */ /* 0x000fe200078e021a */
[----:B-----5:R-:W-:Y:S02]  /*0660*/  ISETP.NE.AND P1, PT, R27, UR4, PT ;  /* 0x000000041b007c0c */ /* 0x020fe4000bf25270 */
[----:B------:R-:W2:Y:S01]  /*0670*/  LDG.E R27, desc[UR8][R16.64] ;  /* 0x00000008101b7981 */ /* 0x000ea2000c1e1900 */
[C---:B------:R-:W-:Y:S01]  /*0680*/  VIADD R25, R22.reuse, 0x1 ;  /* 0x0000000116197836 */ /* 0x040fe20000000000 */
[----:B------:R-:W-:Y:S02]  /*0690*/  @P2 IADD3 R25, PT, PT, R22, RZ, RZ ;  /* 0x000000ff16192210 */ /* 0x000fe40007ffe0ff */
[----:B------:R-:W5:Y:S01]  /*06a0*/  LDG.E R22, desc[UR8][R16.64+-0x4] ;  /* 0xfffffc0810167981 */ /* 0x000f62000c1e1900 */
[----:B---3--:R-:W-:Y:S02]  /*06b0*/  ISETP.NE.AND P2, PT, R18, UR4, PT ;  /* 0x0000000412007c0c */ /* 0x008fe4000bf45270 */
[----:B------:R-:W-:-:S04]  /*06c0*/  VIADD R18, R25, 0x1 ;  /* 0x0000000119127836 */ /* 0x000fc80000000000 */
[----:B------:R-:W-:Y:S02]  /*06d0*/  @P1 IMAD.MOV R18, RZ, RZ, R25 ;  /* 0x000000ffff121224 */ /* 0x000fe400078e0219 */
[----:B------:R-:W3:Y:S02]  /*06e0*/  LDG.E R25, desc[UR8][R16.64+0x4] ;  /* 0x0000040810197981 */ /* 0x000ee4000c1e1900 */
[----:B------:R-:W-:-:S03]  /*06f0*/  VIADD R26, R18, 0x1 ;  /* 0x00000001121a7836 */ /* 0x000fc60000000000 */
[----:B------:R-:W-:Y:S02]  /*0700*/  @P2 IMAD.MOV R26, RZ, RZ, R18 ;  /* 0x000000ffff1a2224 */ /* 0x000fe400078e0212 */
[----:B------:R-:W3:Y:S01]  /*0710*/  LDG.E R18, desc[UR8][R16.64+0x8] ;  /* 0x0000080810127981 */ /* 0x000ee2000c1e1900 */
[----:B----4-:R-:W-:Y:S02]  /*0720*/  ISETP.NE.AND P1, PT, R24, UR4, PT ;  /* 0x0000000418007c0c */ /* 0x010fe4000bf25270 */
[----:B-----5:R-:W-:Y:S02]  /*0730*/  ISETP.NE.AND P2, PT, R22, UR4, PT ;  /* 0x0000000416007c0c */ /* 0x020fe4000bf45270 */
[----:B------:R-:W-:-:S09]  /*0740*/  IADD3 R22, PT, PT, R26, 0x1, RZ ;  /* 0x000000011a167810 */ /* 0x000fd20007ffe0ff */
[----:B------:R-:W-:Y:S01]  /*0750*/  @P1 IMAD.MOV R22, RZ, RZ, R26 ;  /* 0x000000ffff161224 */ /* 0x000fe200078e021a */
[----:B--2---:R-:W-:Y:S01]  /*0760*/  ISETP.NE.AND P1, PT, R27, UR4, PT ;  /* 0x000000041b007c0c */ /* 0x004fe2000bf25270 */
[----:B------:R-:W2:Y:S02]  /*0770*/  LDG.E R26, desc[UR8][R16.64+0x10] ;  /* 0x00001008101a7981 */ /* 0x000ea4000c1e1900 */
[----:B------:R-:W-:Y:S02]  /*0780*/  VIADD R24, R22, 0x1 ;  /* 0x0000000116187836 */ /* 0x000fe40000000000 */
[----:B------:R0:W4:Y:S01]  /*0790*/  LDG.E R27, desc[UR8][R16.64+0x1c] ;  /* 0x00001c08101b7981 */ /* 0x000122000c1e1900 */
[----:B------:R-:W-:Y:S01]  /*07a0*/  @P2 IMAD.MOV R24, RZ, RZ, R22 ;  /* 0x000000ffff182224 */ /* 0x000fe200078e0216 */
[----:B---3--:R-:W-:Y:S02]  /*07b0*/  ISETP.NE.AND P2, PT, R25, UR4, PT ;  /* 0x0000000419007c0c */ /* 0x008fe4000bf45270 */
[----:B------:R-:W3:Y:S02]  /*07c0*/  LDG.E R22, desc[UR8][R16.64+0xc] ;  /* 0x00000c0810167981 */ /* 0x000ee4000c1e1900 */
[----:B------:R-:W-:-:S02]  /*07d0*/  IADD3 R25, PT, PT, R24, 0x1, RZ ;  /* 0x0000000118197810 */ /* 0x000fc40007ffe0ff */
[----:B------:R-:W-:-:S04]  /*07e0*/  @P1 IMAD.MOV R25, RZ, RZ, R24 ;  /* 0x000000ffff191224 */ /* 0x000fc800078e0218 */
[----:B------:R-:W-:-:S03]  /*07f0*/  VIADD R24, R25, 0x1 ;  /* 0x0000000119187836 */ /* 0x000fc60000000000 */
[----:B------:R-:W-:Y:S02]  /*0800*/  @P2 IMAD.MOV R24, RZ, RZ, R25 ;  /* 0x000000ffff182224 */ /* 0x000fe400078e0219 */
[----:B------:R-:W5:Y:S01]  /*0810*/  LDG.E R25, desc[UR8][R16.64+0x14] ;  /* 0x0000140810197981 */ /* 0x000f62000c1e1900 */
[----:B------:R-:W-:-:S03]  /*0820*/  ISETP.NE.AND P1, PT, R18, UR4, PT ;  /* 0x0000000412007c0c */ /* 0x000fc6000bf25270 */
[----:B------:R-:W4:Y:S01]  /*0830*/  LDG.E R18, desc[UR8][R16.64+0x18] ;  /* 0x0000180810127981 */ /* 0x000f22000c1e1900 */
[----:B------:R-:W-:Y:S01]  /*0840*/  VIADD R21, R21, 0x10 ;  /* 0x0000001015157836 */ /* 0x000fe20000000000 */
[----:B------:R-:W-:Y:S01]  /*0850*/  IADD3 R20, PT, PT, R20, 0x10, RZ ;  /* 0x0000001014147810 */ /* 0x000fe20007ffe0ff */
[----:B------:R-:W-:Y:S01]  /*0860*/  VIADD R23, R23, 0x10 ;  /* 0x0000001017177836 */ /* 0x000fe20000000000 */
[----:B---3--:R-:W-:Y:S02]  /*0870*/  ISETP.NE.AND P2, PT, R22, UR4, PT ;  /* 0x0000000416007c0c */ /* 0x008fe4000bf45270 */
[----:B------:R-:W-:-:S04]  /*0880*/  IADD3 R22, PT, PT, R24, 0x1, RZ ;  /* 0x0000000118167810 */ /* 0x000fc80007ffe0ff */
[----:B------:R-:W-:Y:S01]  /*0890*/  @P1 IMAD.MOV R22, RZ, RZ, R24 ;  /* 0x000000ffff161224 */ /* 0x000fe200078e0218 */
[----:B--2---:R-:W-:-:S03]  /*08a0*/  ISETP.NE.AND P1, PT, R26, UR4, PT ;  /* 0x000000041a007c0c */ /* 0x004fc6000bf25270 */
[----:B------:R-:W-:-:S03]  /*08b0*/  VIADD R24, R22, 0x1 ;  /* 0x0000000116187836 */ /* 0x000fc60000000000 */
[----:B------:R-:W-:Y:S01]  /*08c0*/  @P2 IMAD.MOV R24, RZ, RZ, R22 ;  /* 0x000000ffff182224 */ /* 0x000fe200078e0216 */
[----:B-----5:R-:W-:-:S04]  /*08d0*/  ISETP.NE.AND P2, PT, R25, UR4, PT ;  /* 0x0000000419007c0c */ /* 0x020fc8000bf45270 */
[----:B------:R-:W-:Y:S02]  /*08e0*/  IADD3 R22, PT, PT, R24, 0x1, RZ ;  /* 0x0000000118167810 */ /* 0x000fe40007ffe0ff */
[----:B------:R-:W-:Y:S01]  /*08f0*/  @P1 IMAD.MOV R22, RZ, RZ, R24 ;  /* 0x000000ffff161224 */ /* 0x000fe200078e0218 */
[----:B----4-:R-:W-:-:S03]  /*0900*/  ISETP.NE.AND P1, PT, R18, UR4, PT ;  /* 0x0000000412007c0c */ /* 0x010fc6000bf25270 */
[----:B0-----:R-:W-:-:S03]  /*0910*/  VIADD R16, R22, 0x1 ;  /* 0x0000000116107836 */ /* 0x001fc60000000000 */
[----:B------:R-:W-:Y:S01]  /*0920*/  @P2 IMAD.MOV R16, RZ, RZ, R22 ;  /* 0x000000ffff102224 */ /* 0x000fe200078e0216 */
[----:B------:R-:W-:-:S04]  /*0930*/  ISETP.NE.AND P2, PT, R27, UR4, PT ;  /* 0x000000041b007c0c */ /* 0x000fc8000bf45270 */
[----:B------:R-:W-:Y:S02]  /*0940*/  IADD3 R17, PT, PT, R16, 0x1, RZ ;  /* 0x0000000110117810 */ /* 0x000fe40007ffe0ff */
[----:B------:R-:W-:Y:S01]  /*0950*/  @P1 IMAD.MOV R17, RZ, RZ, R16 ;  /* 0x000000ffff111224 */ /* 0x000fe200078e0210 */
[----:B------:R-:W-:-:S03]  /*0960*/  ISETP.NE.AND P1, PT, R21, RZ, PT ;  /* 0x000000ff1500720c */ /* 0x000fc60003f25270 */
[----:B------:R-:W-:-:S03]  /*0970*/  VIADD R18, R17, 0x1 ;  /* 0x0000000111127836 */ /* 0x000fc60000000000 */
[----:B------:R-:W-:-:S07]  /*0980*/  @P2 IMAD.MOV R18, RZ, RZ, R17 ;  /* 0x000000ffff122224 */ /* 0x000fce00078e0211 */
[----:B------:R-:W-:Y:S05]  /*0990*/  @P1 BRA `(.L_x_7) ;  /* 0xfffffff800e01947 */ /* 0x000fea000383ffff */
[----:B------:R-:W-:Y:S05]  /*09a0*/  BSYNC.RECONVERGENT B3 ;  /* 0x0000000000037941 */ /* 0x000fea0003800200 */
.L_x_6:
[----:B------:R-:W-:-:S07]  /*09b0*/  VIADD R20, R20, 0xfffffffe ;  /* 0xfffffffe14147836 */ /* 0x000fce0000000000 */
.L_x_5:
[----:B------:R-:W-:Y:S05]  /*09c0*/  BSYNC.RECONVERGENT B2 ;  /* 0x0000000000027941 */ /* 0x000fea0003800200 */
.L_x_4:
[----:B------:R-:W-:-:S13]  /*09d0*/  ISETP.NE.AND P1, PT, R9, RZ, PT ;  /* 0x000000ff0900720c */ /* 0x000fda0003f25270 */
[----:B------:R-:W-:Y:S05]  /*09e0*/  @!P1 BRA `(.L_x_3) ;  /* 0x0000000400789947 */ /* 0x000fea0003800000 */
[----:B------:R-:W-:Y:S01]  /*09f0*/  IADD3 R16, PT, PT, R9, -0x1, RZ ;  /* 0xffffffff09107810 */ /* 0x000fe20007ffe0ff */
[----:B------:R-:W-:Y:S01]  /*0a00*/  BSSY.RECONVERGENT B2, `(.L_x_8) ;  /* 0x0000029000027945 */ /* 0x000fe20003800200 */
[----:B------:R-:W-:Y:S02]  /*0a10*/  ISETP.NE.AND P1, PT, R10, RZ, PT ;  /* 0x000000ff0a00720c */ /* 0x000fe40003f25270 */
[----:B------:R-:W-:-:S13]  /*0a20*/  ISETP.GE.U32.AND P2, PT, R16, 0x7, PT ;  /* 0x000000071000780c */ /* 0x000fda0003f46070 */
[----:B------:R-:W-:Y:S05]  /*0a30*/  @!P2 BRA `(.L_x_9) ;  /* 0x000000000094a947 */ /* 0x000fea0003800000 */
[----:B------:R-:W0:Y:S01]  /*0a40*/  LDC.64 R16, c[0x0][0x388] ;  /* 0x0000e200ff107b82 */ /* 0x000e220000000a00 */
[----:B------:R-:W1:Y:S02]  /*0a50*/  LDCU UR7, c[0x0][0x380] ;  /* 0x00007000ff0777ac */ /* 0x000e640008000800 */
[----:B-1----:R-:W-:-:S04]  /*0a60*/  IMAD R21, R19, UR7, R20 ;  /* 0x0000000713157c24 */ /* 0x002fc8000f8e0214 */
[----:B0-----:R-:W-:-:S05]  /*0a70*/  IMAD.WIDE R16, R21, 0x4, R16 ;  /* 0x0000000415107825 */ /* 0x001fca00078e0210 */
[----:B------:R-:W2:Y:S04]  /*0a80*/  LDG.E R21, desc[UR8][R16.64] ;  /* 0x0000000810157981 */ /* 0x000ea8000c1e1900 */
[----:B------:R-:W3:Y:S04]  /*0a90*/  LDG.E R26, desc[UR8][R16.64+0x4] ;  /* 0x00000408101a7981 */ /* 0x000ee8000c1e1900 */
[----:B------:R-:W4:Y:S04]  /*0aa0*/  LDG.E R27, desc[UR8][R16.64+0x8] ;  /* 0x00000808101b7981 */ /* 0x000f28000c1e1900 */
[----:B------:R-:W5:Y:S04]  /*0ab0*/  LDG.E R24, desc[UR8][R16.64+0xc] ;  /* 0x00000c0810187981 */ /* 0x000f68000c1e1900 */
[----:B------:R-:W5:Y:S04]  /*0ac0*/  LDG.E R23, desc[UR8][R16.64+0x10] ;  /* 0x0000100810177981 */ /* 0x000f68000c1e1900 */
[----:B------:R-:W5:Y:S04]  /*0ad0*/  LDG.E R22, desc[UR8][R16.64+0x14] ;  /* 0x0000140810167981 */ /* 0x000f68000c1e1900 */
[----:B------:R-:W5:Y:S01]  /*0ae0*/  LDG.E R25, desc[UR8][R16.64+0x1c] ;  /* 0x00001c0810197981 */ /* 0x000f62000c1e1900 */
[----:B--2---:R-:W-:-:S03]  /*0af0*/  ISETP.NE.AND P3, PT, R21, UR4, PT ;  /* 0x0000000415007c0c */ /* 0x004fc6000bf65270 */
[----:B------:R0:W2:Y:S01]  /*0b00*/  LDG.E R21, desc[UR8][R16.64+0x18] ;  /* 0x0000180810157981 */ /* 0x0000a2000c1e1900 */
[----:B---3--:R-:W-:Y:S01]  /*0b10*/  ISETP.NE.AND P2, PT, R26, UR4, PT ;  /* 0x000000041a007c0c */ /* 0x008fe2000bf45270 */
[----:B------:R-:W-:-:S08]  /*0b20*/  VIADD R26, R18, 0x1 ;  /* 0x00000001121a7836 */ /* 0x000fd00000000000 */
[----:B------:R-:W-:Y:S01]  /*0b30*/  @P3 IMAD.MOV R26, RZ, RZ, R18 ;  /* 0x000000ffff1a3224 */ /* 0x000fe200078e0212 */
[----:B----4-:R-:W-:-:S03]  /*0b40*/  ISETP.NE.AND P3, PT, R27, UR4, PT ;  /* 0x000000041b007c0c */ /* 0x010fc6000bf65270 */
[C---:B------:R-:W-:Y:S01]  /*0b50*/  VIADD R18, R26.reuse, 0x1 ;  /* 0x000000011a127836 */ /* 0x040fe20000000000 */
[----:B------:R-:W-:Y:S02]  /*0b60*/  @P2 IADD3 R18, PT, PT, R26, RZ, RZ ;  /* 0x000000ff1a122210 */ /* 0x000fe40007ffe0ff */
[----:B-----5:R-:W-:-:S03]  /*0b70*/  ISETP.NE.AND P2, PT, R24, UR4, PT ;  /* 0x0000000418007c0c */ /* 0x020fc6000bf45270 */
[----:B------:R-:W-:-:S04]  /*0b80*/  VIADD R24, R18, 0x1 ;  /* 0x0000000112187836 */ /* 0x000fc80000000000 */
[----:B------:R-:W-:Y:S01]  /*0b90*/  @P3 IMAD.MOV R24, RZ, RZ, R18 ;  /* 0x000000ffff183224 */ /* 0x000fe200078e0212 */
[----:B------:R-:W-:-:S03]  /*0ba0*/  ISETP.NE.AND P3, PT, R23, UR4, PT ;  /* 0x0000000417007c0c */ /* 0x000fc6000bf65270 */
[C---:B0-----:R-:W-:Y:S02]  /*0bb0*/  VIADD R16, R24.reuse, 0x1 ;  /* 0x0000000118107836 */ /* 0x041fe40000000000 */
[----:B------:R-:W-:Y:S02]  /*0bc0*/  @P2 IADD3 R16, PT, PT, R24, RZ, RZ ;  /* 0x000000ff18102210 */ /* 0x000fe40007ffe0ff */
[----:B------:R-:W-:-:S03]  /*0bd0*/  ISETP.NE.AND P2, PT, R22, UR4, PT ;  /* 0x0000000416007c0c */ /* 0x000fc6000bf45270 */
[----:B------:R-:W-:-:S03]  /*0be0*/  VIADD R17, R16, 0x1 ;  /* 0x0000000110117836 */ /* 0x000fc60000000000 */
[----:B------:R-:W-:-:S04]  /*0bf0*/  @P3 IMAD.MOV R17, RZ, RZ, R16 ;  /* 0x000000ffff113224 */ /* 0x000fc800078e0210 */
[----:B------:R-:W-:-:S03]  /*0c00*/  VIADD R16, R17, 0x1 ;  /* 0x0000000111107836 */ /* 0x000fc60000000000 */
[----:B------:R-:W-:Y:S02]  /*0c10*/  @P2 IADD3 R16, PT, PT, R17, RZ, RZ ;  /* 0x000000ff11102210 */ /* 0x000fe40007ffe0ff */
[----:B------:R-:W-:-:S03]  /*0c20*/  ISETP.NE.AND P2, PT, R25, UR4, PT ;  /* 0x0000000419007c0c */ /* 0x000fc6000bf45270 */
[----:B------:R-:W-:Y:S01]  /*0c30*/  VIADD R17, R16, 0x1 ;  /* 0x0000000110117836 */ /* 0x000fe20000000000 */
[----:B------:R-:W-:Y:S02]  /*0c40*/  IADD3 R20, PT, PT, R20, 0x8, RZ ;  /* 0x0000000814147810 */ /* 0x000fe40007ffe0ff */
[----:B--2---:R-:W-:-:S13]  /*0c50*/  ISETP.NE.AND P3, PT, R21, UR4, PT ;  /* 0x0000000415007c0c */ /* 0x004fda000bf65270 */
[----:B------:R-:W-:-:S04]  /*0c60*/  @P3 IMAD.MOV R17, RZ, RZ, R16 ;  /* 0x000000ffff113224 */ /* 0x000fc800078e0210 */
[----:B------:R-:W-:Y:S02]  /*0c70*/  VIADD R18, R17, 0x1 ;  /* 0x0000000111127836 */ /* 0x000fe40000000000 */
[----:B------:R-:W-:-:S07]  /*0c80*/  @P2 IMAD.MOV R18, RZ, RZ, R17 ;  /* 0x000000ffff122224 */ /* 0x000fce00078e0211 */
.L_x_9:
[----:B------:R-:W-:Y:S05]  /*0c90*/  BSYNC.RECONVERGENT B2 ;  /* 0x0000000000027941 */ /* 0x000fea0003800200 */
.L_x_8:
[----:B------:R-:W-:Y:S05]  /*0ca0*/  @!P1 BRA `(.L_x_3) ;  /* 0x0000000000c89947 */ /* 0x000fea0003800000 */
[----:B------:R-:W-:Y:S01]  /*0cb0*/  VIADD R16, R10, 0xffffffff ;  /* 0xffffffff0a107836 */ /* 0x000fe20000000000 */
[----:B------:R-:W-:Y:S01]  /*0cc0*/  BSSY.RECONVERGENT B2, `(.L_x_10) ;  /* 0x0000019000027945 */ /* 0x000fe20003800200 */
[----:B------:R-:W-:-:S03]  /*0cd0*/  ISETP.NE.AND P1, PT, R11, RZ, PT ;  /* 0x000000ff0b00720c */ /* 0x000fc60003f25270 */
        /* <DEDUP_REMOVED lines=9> */
[----:B------:R-:W5:Y:S01]  /*0d70*/  LDG.E R23, desc[UR8][R16.64+0xc] ;  /* 0x00000c0810177981 */ /* 0x000f62000c1e1900 */
[----:B------:R-:W-:Y:S01]  /*0d80*/  VIADD R20, R20, 0x4 ;  /* 0x0000000414147836 */ /* 0x000fe20000000000 */
[----:B--2---:R-:W-:-:S02]  /*0d90*/  ISETP.NE.AND P3, PT, R24, UR4, PT ;  /* 0x0000000418007c0c */ /* 0x004fc4000bf65270 */
[----:B---3--:R-:W-:Y:S01]  /*0da0*/  ISETP.NE.AND P2, PT, R21, UR4, PT ;  /* 0x0000000415007c0c */ /* 0x008fe2000bf45270 */
[----:B------:R-:W-:-:S10]  /*0db0*/  VIADD R21, R18, 0x1 ;  /* 0x0000000112157836 */ /* 0x000fd40000000000 */
[----:B------:R-:W-:Y:S02]  /*0dc0*/  @P3 IADD3 R21, PT, PT, R18, RZ, RZ ;  /* 0x000000ff12153210 */ /* 0x000fe40007ffe0ff */
[----:B----4-:R-:W-:-:S03]  /*0dd0*/  ISETP.NE.AND P3, PT, R22, UR4, PT ;  /* 0x0000000416007c0c */ /* 0x010fc6000bf65270 */
[----:B------:R-:W-:Y:S02]  /*0de0*/  VIADD R18, R21, 0x1 ;  /* 0x0000000115127836 */ /* 0x000fe40000000000 */
[----:B------:R-:W-:Y:S01]  /*0df0*/  @P2 IMAD.MOV R18, RZ, RZ, R21 ;  /* 0x000000ffff122224 */ /* 0x000fe200078e0215 */
[----:B-----5:R-:W-:-:S03]  /*0e00*/  ISETP.NE.AND P2, PT, R23, UR4, PT ;  /* 0x0000000417007c0c */ /* 0x020fc6000bf45270 */
[----:B------:R-:W-:-:S04]  /*0e10*/  VIADD R21, R18, 0x1 ;  /* 0x0000000112157836 */ /* 0x000fc80000000000 */
[----:B------:R-:W-:-:S05]  /*0e20*/  @P3 IADD3 R21, PT, PT, R18, RZ, RZ ;  /* 0x000000ff12153210 */ /* 0x000fca0007ffe0ff */
[----:B------:R-:W-:Y:S02]  /*0e30*/  VIADD R18, R21, 0x1 ;  /* 0x0000000115127836 */ /* 0x000fe40000000000 */
[----:B------:R-:W-:-:S07]  /*0e40*/  @P2 IMAD.MOV R18, RZ, RZ, R21 ;  /* 0x000000ffff122224 */ /* 0x000fce00078e0215 */
.L_x_11:
[----:B------:R-:W-:Y:S05]  /*0e50*/  BSYNC.RECONVERGENT B2 ;  /* 0x0000000000027941 */ /* 0x000fea0003800200 */
.L_x_10:
[----:B------:R-:W-:Y:S05]  /*0e60*/  @!P1 BRA `(.L_x_3) ;  /* 0x0000000000589947 */ /* 0x000fea0003800000 */
[----:B------:R-:W0:Y:S01]  /*0e70*/  LDC.64 R16, c[0x0][0x388] ;  /* 0x0000e200ff107b82 */ /* 0x000e220000000a00 */
[----:B------:R-:W1:Y:S02]  /*0e80*/  LDCU UR7, c[0x0][0x380] ;  /* 0x00007000ff0777ac */ /* 0x000e640008000800 */
[----:B-1----:R-:W-:-:S04]  /*0e90*/  IMAD R21, R19, UR7, R20 ;  /* 0x0000000713157c24 */ /* 0x002fc8000f8e0214 */
[----:B0-----:R-:W-:-:S05]  /*0ea0*/  IMAD.WIDE R16, R21, 0x4, R16 ;  /* 0x0000000415107825 */ /* 0x001fca00078e0210 */
[----:B------:R-:W2:Y:S01]  /*0eb0*/  LDG.E R20, desc[UR8][R16.64] ;  /* 0x0000000810147981 */ /* 0x000ea2000c1e1900 */
[----:B------:R-:W-:Y:S02]  /*0ec0*/  ISETP.NE.AND P2, PT, R11, 0x1, PT ;  /* 0x000000010b00780c */ /* 0x000fe40003f45270 */
[----:B--2---:R-:W-:Y:S02]  /*0ed0*/  ISETP.NE.AND P1, PT, R20, UR4, PT ;  /* 0x0000000414007c0c */ /* 0x004fe4000bf25270 */
[----:B------:R-:W-:-:S11]  /*0ee0*/  IADD3 R20, PT, PT, R18, 0x1, RZ ;  /* 0x0000000112147810 */ /* 0x000fd60007ffe0ff */
[----:B------:R-:W-:-:S04]  /*0ef0*/  @P1 IMAD.MOV R20, RZ, RZ, R18 ;  /* 0x000000ffff141224 */ /* 0x000fc800078e0212 */
[----:B------:R-:W-:Y:S01]  /*0f00*/  IMAD.MOV.U32 R18, RZ, RZ, R20 ;  /* 0x000000ffff127224 */ /* 0x000fe200078e0014 */
[----:B------:R-:W-:Y:S06]  /*0f10*/  @!P2 BRA `(.L_x_3) ;  /* 0x00000000002ca947 */ /* 0x000fec0003800000 */
[----:B------:R-:W-:Y:S01]  /*0f20*/  ISETP.NE.AND P2, PT, R11, 0x2, PT ;  /* 0x000000020b00780c */ /* 0x000fe20003f45270 */
[----:B------:R-:W2:-:S12]  /*0f30*/  LDG.E R20, desc[UR8][R16.64+0x4] ;  /* 0x0000040810147981 */ /* 0x000e98000c1e1900 */
[----:B------:R-:W3:Y:S01]  /*0f40*/  @P2 LDG.E R21, desc[UR8][R16.64+0x8] ;  /* 0x0000080810152981 */ /* 0x000ee2000c1e1900 */
[----:B--2---:R-:W-:Y:S01]  /*0f50*/  ISETP.NE.AND P1, PT, R20, UR4, PT ;  /* 0x0000000414007c0c */ /* 0x004fe2000bf25270 */
[----:B------:R-:W-:Y:S01]  /*0f60*/  VIADD R20, R18, 0x1 ;  /* 0x0000000112147836 */ /* 0x000fe20000000000 */
[----:B---3--:R-:W-:-:S11]  /*0f70*/  ISETP.NE.AND P3, PT, R21, UR4, P2 ;  /* 0x0000000415007c0c */ /* 0x008fd60009765270 */
[----:B------:R-:W-:-:S05]  /*0f80*/  @P1 IADD3 R20, PT, PT, R18, RZ, RZ ;  /* 0x000000ff12141210 */ /* 0x000fca0007ffe0ff */
[----:B------:R-:W-:-:S04]  /*0f90*/  IMAD.MOV.U32 R18, RZ, RZ, R20 ;  /* 0x000000ffff127224 */ /* 0x000fc800078e0014 */
[----:B------:R-:W-:Y:S02]  /*0fa0*/  @P2 VIADD R20, R18, 0x1 ;  /* 0x0000000112142836 */ /* 0x000fe40000000000 */
[----:B------:R-:W-:-:S05]  /*0fb0*/  @P3 IMAD.MOV R20, RZ, RZ, R18 ;  /* 0x000000ffff143224 */ /* 0x000fca00078e0212 */
[----:B------:R-:W-:-:S07]  /*0fc0*/  @P2 MOV R18, R20 ;  /* 0x0000001400122202 */ /* 0x000fce0000000f00 */
.L_x_3:
[----:B------:R-:W-:Y:S05]  /*0fd0*/  BSYNC.RECONVERGENT B0 ;  /* 0x0000000000007941 */ /* 0x000fea0003800200 */
.L_x_2:
[----:B------:R-:W-:-:S05]  /*0fe0*/  VIADD R19, R19, 0x1 ;  /* 0x0000000113137836 */ /* 0x000fca0000000000 */
[----:B------:R-:W-:-:S13]  /*0ff0*/  ISETP.NE.AND P1, PT, R19, R4, PT ;  /* 0x000000041300720c */ /* 0x000fda0003f25270 */
[----:B------:R-:W-:Y:S05]  /*1000*/  @P1 BRA `(.L_x_12) ;  /* 0xfffffff400181947 */ /* 0x000fea000383ffff */
.L_x_1:
[----:B------:R-:W-:Y:S05]  /*1010*/  BSYNC.RECONVERGENT B1 ;  /* 0x0000000000017941 */ /* 0x000fea0003800200 */
.L_x_0:
[----:B------:R-:W0:Y:S01]  /*1020*/  MUFU.RCP R20, R13 ;  /* 0x0000000d00147308 */ /* 0x000e220000001000 */
[----:B------:R-:W-:Y:S01]  /*1030*/  I2FP.F32.S32 R16, R18 ;  /* 0x0000001200107245 */ /* 0x000fe20000201400 */
[----:B------:R-:W-:Y:S06]  /*1040*/  BSSY.RECONVERGENT B0, `(.L_x_13) ;  /* 0x000000b000007945 */ /* 0x000fec0003800200 */
[----:B------:R-:W1:Y:S01]  /*1050*/  FCHK P0, R16, R13 ;  /* 0x0000000d10007302 */ /* 0x000e620000000000 */
[----:B0-----:R-:W-:-:S04]  /*1060*/  FFMA R17, -R13, R20, 1 ;  /* 0x3f8000000d117423 */ /* 0x001fc80000000114 */
[----:B------:R-:W-:-:S04]  /*1070*/  FFMA R17, R20, R17, R20 ;  /* 0x0000001114117223 */ /* 0x000fc80000000014 */
[----:B------:R-:W-:-:S04]  /*1080*/  FFMA R20, R16, R17, RZ ;  /* 0x0000001110147223 */ /* 0x000fc800000000ff */
[----:B------:R-:W-:-:S04]  /*1090*/  FFMA R19, -R13, R20, R16 ;  /* 0x000000140d137223 */ /* 0x000fc80000000110 */
[----:B------:R-:W-:Y:S01]  /*10a0*/  FFMA R20, R17, R19, R20 ;  /* 0x0000001311147223 */ /* 0x000fe20000000014 */
[----:B-1----:R-:W-:Y:S06]  /*10b0*/  @!P0 BRA `(.L_x_14) ;  /* 0x00000000000c8947 */ /* 0x002fec0003800000 */
[----:B------:R-:W-:-:S07]  /*10c0*/  MOV R20, 0x10e0 ;  /* 0x000010e000147802 */ /* 0x000fce0000000f00 */
[----:B------:R-:W-:Y:S05]  /*10d0*/  CALL.REL.NOINC `($__internal_0_$__cuda_sm3x_div_rn_noftz_f32_slowpath) ;  /* 0x00000000004c7944 */ /* 0x000fea0003c00000 */
[----:B------:R-:W-:-:S07]  /*10e0*/  IMAD.MOV.U32 R20, RZ, RZ, R19 ;  /* 0x000000ffff147224 */ /* 0x000fce00078e0013 */
.L_x_14:
[----:B------:R-:W-:Y:S05]  /*10f0*/  BSYNC.RECONVERGENT B0 ;  /* 0x0000000000007941 */ /* 0x000fea0003800200 */
.L_x_13:
[----:B------:R-:W-:Y:S01]  /*1100*/  FSETP.NEU.AND P0, PT, R20, RZ, PT ;  /* 0x000000ff1400720b */ /* 0x000fe20003f0d000 */
[----:B------:R-:W-:-:S12]  /*1110*/  BSSY.RECONVERGENT B0, `(.L_x_15) ;  /* 0x0000008000007945 */ /* 0x000fd80003800200 */
[----:B------:R-:W-:Y:S05]  /*1120*/  @!P0 BRA `(.L_x_16) ;  /* 0x0000000000188947 */ /* 0x000fea0003800000 */
[----:B------:R-:W0:Y:S01]  /*1130*/  LDC.64 R16, c[0x4][RZ] ;  /* 0x01000000ff107b82 */ /* 0x000e220000000a00 */
[----:B------:R-:W2:Y:S01]  /*1140*/  LDG.E R19, desc[UR8][R14.64] ;  /* 0x000000080e137981 */ /* 0x000ea2000c1e1900 */
[----:B0-----:R-:W-:-:S06]  /*1150*/  IMAD.WIDE R16, R18, 0x4, R16 ;  /* 0x0000000412107825 */ /* 0x001fcc00078e0210 */
[----:B------:R-:W2:Y:S02]  /*1160*/  LDG.E R16, desc[UR8][R16.64] ;  /* 0x0000000810107981 */ /* 0x000ea4000c1e1900 */
[----:B--2---:R-:W-:-:S04]  /*1170*/  FADD R18, R16, -R19 ;  /* 0x8000001310127221 */ /* 0x004fc80000000000 */
[----:B------:R-:W-:-:S07]  /*1180*/  FFMA R7, R18, -R20, R7 ;  /* 0x8000001412077223 */ /* 0x000fce0000000007 */
.L_x_16:
[----:B------:R-:W-:Y:S05]  /*1190*/  BSYNC.RECONVERGENT B0 ;  /* 0x0000000000007941 */ /* 0x000fea0003800200 */
.L_x_15:
[----:B------:R-:W-:-:S04]  /*11a0*/  UIADD3 UR4, UPT, UPT, UR4, 0x1, URZ ;  /* 0x0000000104047890 */ /* 0x000fc8000fffe0ff */
[----:B------:R-:W-:-:S09]  /*11b0*/  UISETP.NE.AND UP0, UPT, UR4, 0x10, UPT ;  /* 0x000000100400788c */ /* 0x000fd2000bf05270 */
[----:B------:R-:W-:Y:S05]  /*11c0*/  BRA.U UP0, `(.L_x_17) ;  /* 0xfffffff1008c7547 */ /* 0x000fea000b83ffff */
[----:B------:R-:W0:Y:S02]  /*11d0*/  LDC.64 R2, c[0x0][0x390] ;  /* 0x0000e400ff027b82 */ /* 0x000e240000000a00 */
[----:B0-----:R-:W-:-:S05]  /*11e0*/  IMAD.WIDE R2, R0, 0x4, R2 ;  /* 0x0000000400027825 */ /* 0x001fca00078e0202 */
[----:B------:R-:W-:Y:S01]  /*11f0*/  STG.E desc[UR8][R2.64], R7 ;  /* 0x0000000702007986 */ /* 0x000fe2000c101908 */
[----:B------:R-:W-:Y:S05]  /*1200*/  EXIT ;  /* 0x000000000000794d */ /* 0x000fea0003800000 */
        .weak           $__internal_0_$__cuda_sm3x_div_rn_noftz_f32_slowpath
        .type           $__internal_0_$__cuda_sm3x_div_rn_noftz_f32_slowpath,@function
        .size           $__internal_0_$__cuda_sm3x_div_rn_noftz_f32_slowpath,(.L_x_30 - $__internal_0_$__cuda_sm3x_div_rn_noftz_f32_slowpath)
$__internal_0_$__cuda_sm3x_div_rn_noftz_f32_slowpath:
[--C-:B------:R-:W-:Y:S01]  /*1210*/  SHF.R.U32.HI R19, RZ, 0x17, R13.reuse ;  /* 0x00000017ff137819 */ /* 0x100fe2000001160d */
[----:B------:R-:W-:Y:S01]  /*1220*/  BSSY.RECONVERGENT B1, `(.L_x_18) ;  /* 0x0000064000017945 */ /* 0x000fe20003800200 */
[--C-:B------:R-:W-:Y:S01]  /*1230*/  SHF.R.U32.HI R22, RZ, 0x17, R16.reuse ;  /* 0x00000017ff167819 */ /* 0x100fe20000011610 */
[----:B------:R-:W-:Y:S01]  /*1240*/  IMAD.MOV.U32 R21, RZ, RZ, R16 ;  /* 0x000000ffff157224 */ /* 0x000fe200078e0010 */
[----:B------:R-:W-:Y:S01]  /*1250*/  LOP3.LUT R19, R19, 0xff, RZ, 0xc0, !PT ;  /* 0x000000ff13137812 */ /* 0x000fe200078ec0ff */
[----:B------:R-:W-:Y:S01]  /*1260*/  IMAD.MOV.U32 R24, RZ, RZ, R13 ;  /* 0x000000ffff187224 */ /* 0x000fe200078e000d */
[----:B------:R-:W-:-:S03]  /*1270*/  LOP3.LUT R22, R22, 0xff, RZ, 0xc0, !PT ;  /* 0x000000ff16167812 */ /* 0x000fc600078ec0ff */
[----:B------:R-:W-:Y:S01]  /*1280*/  VIADD R25, R19, 0xffffffff ;  /* 0xffffffff13197836 */ /* 0x000fe20000000000 */
[----:B------:R-:W-:-:S04]  /*1290*/  IADD3 R23, PT, PT, R22, -0x1, RZ ;  /* 0xffffffff16177810 */ /* 0x000fc80007ffe0ff */
[----:B------:R-:W-:-:S04]  /*12a0*/  ISETP.GT.U32.AND P0, PT, R25, 0xfd, PT ;  /* 0x000000fd1900780c */ /* 0x000fc80003f04070 */
[----:B------:R-:W-:-:S13]  /*12b0*/  ISETP.GT.U32.OR P0, PT, R23, 0xfd, P0 ;  /* 0x000000fd1700780c */ /* 0x000fda0000704470 */
[----:B------:R-:W-:Y:S01]  /*12c0*/  @!P0 IMAD.MOV.U32 R17, RZ, RZ, RZ ;  /* 0x000000ffff118224 */ /* 0x000fe200078e00ff */
[----:B------:R-:W-:Y:S06]  /*12d0*/  @!P0 BRA `(.L_x_19) ;  /* 0x00000000005c8947 */ /* 0x000fec0003800000 */
[----:B------:R-:W-:Y:S02]  /*12e0*/  FSETP.GTU.FTZ.AND P1, PT, |R13|, +INF , PT ;  /* 0x7f8000000d00780b */ /* 0x000fe40003f3c200 */
[----:B------:R-:W-:-:S04]  /*12f0*/  FSETP.GTU.FTZ.AND P0, PT, |R16|, +INF , PT ;  /* 0x7f8000001000780b */ /* 0x000fc80003f1c200 */
[----:B------:R-:W-:-:S13]  /*1300*/  PLOP3.LUT P0, PT, P0, P1, PT, 0xf8, 0x8f ;  /* 0x00000000008f781c */ /* 0x000fda0000703f70 */
[----:B------:R-:W-:Y:S05]  /*1310*/  @P0 BRA `(.L_x_20) ;  /* 0x00000004004c0947 */ /* 0x000fea0003800000 */
[----:B------:R-:W-:-:S13]  /*1320*/  LOP3.LUT P0, RZ, R24, 0x7fffffff, R21, 0xc8, !PT ;  /* 0x7fffffff18ff7812 */ /* 0x000fda000780c815 */
[----:B------:R-:W-:Y:S05]  /*1330*/  @!P0 BRA `(.L_x_21) ;  /* 0x00000004003c8947 */ /* 0x000fea0003800000 */
[C---:B------:R-:W-:Y:S02]  /*1340*/  FSETP.NEU.FTZ.AND P1, PT, |R16|.reuse, +INF , PT ;  /* 0x7f8000001000780b */ /* 0x040fe40003f3d200 */
[----:B------:R-:W-:Y:S02]  /*1350*/  FSETP.NEU.FTZ.AND P2, PT, |R13|, +INF , PT ;  /* 0x7f8000000d00780b */ /* 0x000fe40003f5d200 */
[----:B------:R-:W-:-:S11]  /*1360*/  FSETP.NEU.FTZ.AND P0, PT, |R16|, +INF , PT ;  /* 0x7f8000001000780b */ /* 0x000fd60003f1d200 */
[----:B------:R-:W-:Y:S05]  /*1370*/  @!P2 BRA !P1, `(.L_x_21) ;  /* 0x00000004002ca947 */ /* 0x000fea0004800000 */
[----:B------:R-:W-:-:S04]  /*1380*/  LOP3.LUT P1, RZ, R21, 0x7fffffff, RZ, 0xc0, !PT ;  /* 0x7fffffff15ff7812 */ /* 0x000fc8000782c0ff */
[----:B------:R-:W-:-:S13]  /*1390*/  PLOP3.LUT P1, PT, P2, P1, PT, 0x2f, 0xf2 ;  /* 0x0000000000f2781c */ /* 0x000fda0001722577 */
[----:B------:R-:W-:Y:S05]  /*13a0*/  @P1 BRA `(.L_x_22) ;  /* 0x0000000400181947 */ /* 0x000fea0003800000 */
[----:B------:R-:W-:-:S04]  /*13b0*/  LOP3.LUT P1, RZ, R24, 0x7fffffff, RZ, 0xc0, !PT ;  /* 0x7fffffff18ff7812 */ /* 0x000fc8000782c0ff */
[----:B------:R-:W-:-:S13]  /*13c0*/  PLOP3.LUT P0, PT, P0, P1, PT, 0x2f, 0xf2 ;  /* 0x0000000000f2781c */ /* 0x000fda0000702577 */
[----:B------:R-:W-:Y:S05]  /*13d0*/  @P0 BRA `(.L_x_23) ;  /* 0x0000000400000947 */ /* 0x000fea0003800000 */
[----:B------:R-:W-:Y:S02]  /*13e0*/  ISETP.GE.AND P0, PT, R23, RZ, PT ;  /* 0x000000ff1700720c */ /* 0x000fe40003f06270 */
[----:B------:R-:W-:-:S11]  /*13f0*/  ISETP.GE.AND P1, PT, R25, RZ, PT ;  /* 0x000000ff1900720c */ /* 0x000fd60003f26270 */
[----:B------:R-:W-:Y:S01]  /*1400*/  @P0 MOV R17, RZ ;  /* 0x000000ff00110202 */ /* 0x000fe20000000f00 */
[----:B------:R-:W-:Y:S02]  /*1410*/  @!P0 IMAD.MOV.U32 R17, RZ, RZ, -0x40 ;  /* 0xffffffc0ff118424 */ /* 0x000fe400078e00ff */
[----:B------:R-:W-:Y:S01]  /*1420*/  @!P0 FFMA R21, R16, 1.84467440737095516160e+19, RZ ;  /* 0x5f80000010158823 */ /* 0x000fe200000000ff */
[----:B------:R-:W-:Y:S01]  /*1430*/  @!P1 FFMA R24, R13, 1.84467440737095516160e+19, RZ ;  /* 0x5f8000000d189823 */ /* 0x000fe200000000ff */
[----:B------:R-:W-:-:S07]  /*1440*/  @!P1 VIADD R17, R17, 0x40 ;  /* 0x0000004011119836 */ /* 0x000fce0000000000 */
.L_x_19:
[----:B------:R-:W-:Y:S01]  /*1450*/  LEA R23, R19, 0xc0800000, 0x17 ;  /* 0xc080000013177811 */ /* 0x000fe200078eb8ff */
[----:B------:R-:W-:Y:S01]  /*1460*/  BSSY.RECONVERGENT B2, `(.L_x_24) ;  /* 0x0000036000027945 */ /* 0x000fe20003800200 */
[----:B------:R-:W-:-:S03]  /*1470*/  IADD3 R22, PT, PT, R22, -0x7f, RZ ;  /* 0xffffff8116167810 */ /* 0x000fc60007ffe0ff */
[----:B------:R-:W-:Y:S02]  /*1480*/  IMAD.IADD R25, R24, 0x1, -R23 ;  /* 0x0000000118197824 */ /* 0x000fe400078e0a17 */
[C---:B------:R-:W-:Y:S01]  /*1490*/  IMAD R16, R22.reuse, -0x800000, R21 ;  /* 0xff80000016107824 */ /* 0x040fe200078e0215 */
[----:B------:R-:W-:Y:S01]  /*14a0*/  IADD3 R22, PT, PT, R22, 0x7f, -R19 ;  /* 0x0000007f16167810 */ /* 0x000fe20007ffe813 */
[----:B------:R-:W0:Y:S01]  /*14b0*/  MUFU.RCP R24, R25 ;  /* 0x0000001900187308 */ /* 0x000e220000001000 */
[----:B------:R-:W-:-:S03]  /*14c0*/  FADD.FTZ R23, -R25, -RZ ;  /* 0x800000ff19177221 */ /* 0x000fc60000010100 */
[----:B------:R-:W-:Y:S02]  /*14d0*/  IMAD.IADD R22, R22, 0x1, R17 ;  /* 0x0000000116167824 */ /* 0x000fe400078e0211 */
[----:B0-----:R-:W-:-:S04]  /*14e0*/  FFMA R27, R24, R23, 1 ;  /* 0x3f800000181b7423 */ /* 0x001fc80000000017 */
[----:B------:R-:W-:-:S04]  /*14f0*/  FFMA R21, R24, R27, R24 ;  /* 0x0000001b18157223 */ /* 0x000fc80000000018 */
[----:B------:R-:W-:-:S04]  /*1500*/  FFMA R24, R16, R21, RZ ;  /* 0x0000001510187223 */ /* 0x000fc800000000ff */
[----:B------:R-:W-:-:S04]  /*1510*/  FFMA R26, R23, R24, R16 ;  /* 0x00000018171a7223 */ /* 0x000fc80000000010 */
[----:B------:R-:W-:-:S04]  /*1520*/  FFMA R24, R21, R26, R24 ;  /* 0x0000001a15187223 */ /* 0x000fc80000000018 */
[----:B------:R-:W-:-:S04]  /*1530*/  FFMA R23, R23, R24, R16 ;  /* 0x0000001817177223 */ /* 0x000fc80000000010 */
[----:B------:R-:W-:-:S05]  /*1540*/  FFMA R16, R21, R23, R24 ;  /* 0x0000001715107223 */ /* 0x000fca0000000018 */
[----:B------:R-:W-:-:S04]  /*1550*/  SHF.R.U32.HI R19, RZ, 0x17, R16 ;  /* 0x00000017ff137819 */ /* 0x000fc80000011610 */
[----:B------:R-:W-:-:S05]  /*1560*/  LOP3.LUT R17, R19, 0xff, RZ, 0xc0, !PT ;  /* 0x000000ff13117812 */ /* 0x000fca00078ec0ff */
[----:B------:R-:W-:-:S04]  /*1570*/  IMAD.IADD R17, R17, 0x1, R22 ;  /* 0x0000000111117824 */ /* 0x000fc800078e0216 */
[----:B------:R-:W-:-:S05]  /*1580*/  VIADD R19, R17, 0xffffffff ;  /* 0xffffffff11137836 */ /* 0x000fca0000000000 */
[----:B------:R-:W-:-:S13]  /*1590*/  ISETP.GE.U32.AND P0, PT, R19, 0xfe, PT ;  /* 0x000000fe1300780c */ /* 0x000fda0003f06070 */
[----:B------:R-:W-:Y:S05]  /*15a0*/  @!P0 BRA `(.L_x_25) ;  /* 0x0000000000808947 */ /* 0x000fea0003800000 */
[----:B------:R-:W-:-:S13]  /*15b0*/  ISETP.GT.AND P0, PT, R17, 0xfe, PT ;  /* 0x000000fe1100780c */ /* 0x000fda0003f04270 */
[----:B------:R-:W-:Y:S05]  /*15c0*/  @P0 BRA `(.L_x_26) ;  /* 0x00000000006c0947 */ /* 0x000fea0003800000 */
[----:B------:R-:W-:-:S13]  /*15d0*/  ISETP.GE.AND P0, PT, R17, 0x1, PT ;  /* 0x000000011100780c */ /* 0x000fda0003f06270 */
[----:B------:R-:W-:Y:S05]  /*15e0*/  @P0 BRA `(.L_x_27) ;  /* 0x0000000000740947 */ /* 0x000fea0003800000 */
[----:B------:R-:W-:Y:S02]  /*15f0*/  ISETP.GE.AND P0, PT, R17, -0x18, PT ;  /* 0xffffffe81100780c */ /* 0x000fe40003f06270 */
[----:B------:R-:W-:-:S11]  /*1600*/  LOP3.LUT R16, R16, 0x80000000, RZ, 0xc0, !PT ;  /* 0x8000000010107812 */ /* 0x000fd600078ec0ff */
[----:B------:R-:W-:Y:S05]  /*1610*/  @!P0 BRA `(.L_x_27) ;  /* 0x0000000000688947 */ /* 0x000fea0003800000 */
[-CC-:B------:R-:W-:Y:S01]  /*1620*/  FFMA.RZ R19, R21, R23.reuse, R24.reuse ;  /* 0x0000001715137223 */ /* 0x180fe2000000c018 */
[C---:B------:R-:W-:Y:S02]  /*1630*/  ISETP.NE.AND P2, PT, R17.reuse, RZ, PT ;  /* 0x000000ff1100720c */ /* 0x040fe40003f45270 */
[----:B------:R-:W-:Y:S02]  /*1640*/  ISETP.NE.AND P1, PT, R17, RZ, PT ;  /* 0x000000ff1100720c */ /* 0x000fe40003f25270 */
[----:B------:R-:W-:Y:S01]  /*1650*/  LOP3.LUT R22, R19, 0x7fffff, RZ, 0xc0, !PT ;  /* 0x007fffff13167812 */ /* 0x000fe200078ec0ff */
[CCC-:B------:R-:W-:Y:S01]  /*1660*/  FFMA.RP R19, R21.reuse, R23.reuse, R24.reuse ;  /* 0x0000001715137223 */ /* 0x1c0fe20000008018 */
[----:B------:R-:W-:Y:S01]  /*1670*/  FFMA.RM R24, R21, R23, R24 ;  /* 0x0000001715187223 */ /* 0x000fe20000004018 */
[----:B------:R-:W-:Y:S01]  /*1680*/  IADD3 R21, PT, PT, R17, 0x20, RZ ;  /* 0x0000002011157810 */ /* 0x000fe20007ffe0ff */
[----:B------:R-:W-:Y:S01]  /*1690*/  IMAD.MOV R17, RZ, RZ, -R17 ;  /* 0x000000ffff117224 */ /* 0x000fe200078e0a11 */
[----:B------:R-:W-:-:S02]  /*16a0*/  LOP3.LUT R22, R22, 0x800000, RZ, 0xfc, !PT ;  /* 0x0080000016167812 */ /* 0x000fc400078efcff */
[----:B------:R-:W-:Y:S02]  /*16b0*/  FSETP.NEU.FTZ.AND P0, PT, R19, R24, PT ;  /* 0x000000181300720b */ /* 0x000fe40003f1d000 */
[----:B------:R-:W-:Y:S02]  /*16c0*/  SHF.L.U32 R21, R22, R21, RZ ;  /* 0x0000001516157219 */ /* 0x000fe400000006ff */
[----:B------:R-:W-:Y:S02]  /*16d0*/  SEL R17, R17, RZ, P2 ;  /* 0x000000ff11117207 */ /* 0x000fe40001000000 */
[----:B------:R-:W-:Y:S02]  /*16e0*/  ISETP.NE.AND P1, PT, R21, RZ, P1 ;  /* 0x000000ff1500720c */ /* 0x000fe40000f25270 */
[----:B------:R-:W-:Y:S02]  /*16f0*/  SHF.R.U32.HI R17, RZ, R17, R22 ;  /* 0x00000011ff117219 */ /* 0x000fe40000011616 */
[----:B------:R-:W-:-:S02]  /*1700*/  PLOP3.LUT P0, PT, P0, P1, PT, 0xf8, 0x8f ;  /* 0x00000000008f781c */ /* 0x000fc40000703f70 */
[----:B------:R-:W-:Y:S02]  /*1710*/  SHF.R.U32.HI R22, RZ, 0x1, R17 ;  /* 0x00000001ff167819 */ /* 0x000fe40000011611 */
[----:B------:R-:W-:-:S04]  /*1720*/  SEL R19, RZ, 0x1, !P0 ;  /* 0x00000001ff137807 */ /* 0x000fc80004000000 */
[----:B------:R-:W-:-:S04]  /*1730*/  LOP3.LUT R24, R19, 0x1, R22, 0xf8, !PT ;  /* 0x0000000113187812 */ /* 0x000fc800078ef816 */
[----:B------:R-:W-:-:S05]  /*1740*/  LOP3.LUT R17, R24, R17, RZ, 0xc0, !PT ;  /* 0x0000001118117212 */ /* 0x000fca00078ec0ff */
[----:B------:R-:W-:-:S05]  /*1750*/  IMAD.IADD R17, R22, 0x1, R17 ;  /* 0x0000000116117824 */ /* 0x000fca00078e0211 */
[----:B------:R-:W-:Y:S01]  /*1760*/  LOP3.LUT R16, R17, R16, RZ, 0xfc, !PT ;  /* 0x0000001011107212 */ /* 0x000fe200078efcff */
[----:B------:R-:W-:Y:S06]  /*1770*/  BRA `(.L_x_27) ;  /* 0x0000000000107947 */ /* 0x000fec0003800000 */
.L_x_26:
[----:B------:R-:W-:-:S04]  /*1780*/  LOP3.LUT R16, R16, 0x80000000, RZ, 0xc0, !PT ;  /* 0x8000000010107812 */ /* 0x000fc800078ec0ff */
[----:B------:R-:W-:Y:S01]  /*1790*/  LOP3.LUT R16, R16, 0x7f800000, RZ, 0xfc, !PT ;  /* 0x7f80000010107812 */ /* 0x000fe200078efcff */
[----:B------:R-:W-:Y:S06]  /*17a0*/  BRA `(.L_x_27) ;  /* 0x0000000000047947 */ /* 0x000fec0003800000 */
.L_x_25:
[----:B------:R-:W-:-:S07]  /*17b0*/  IMAD R16, R22, 0x800000, R16 ;  /* 0x0080000016107824 */ /* 0x000fce00078e0210 */
.L_x_27:
[----:B------:R-:W-:Y:S05]  /*17c0*/  BSYNC.RECONVERGENT B2 ;  /* 0x0000000000027941 */ /* 0x000fea0003800200 */
.L_x_24:
[----:B------:R-:W-:Y:S05]  /*17d0*/  BRA `(.L_x_28) ;  /* 0x0000000000207947 */ /* 0x000fea0003800000 */
.L_x_23:
[----:B------:R-:W-:-:S04]  /*17e0*/  LOP3.LUT R16, R24, 0x80000000, R21, 0x48, !PT ;  /* 0x8000000018107812 */ /* 0x000fc800078e4815 */
[----:B------:R-:W-:Y:S01]  /*17f0*/  LOP3.LUT R16, R16, 0x7f800000, RZ, 0xfc, !PT ;  /* 0x7f80000010107812 */ /* 0x000fe200078efcff */
[----:B------:R-:W-:Y:S06]  /*1800*/  BRA `(.L_x_28) ;  /* 0x0000000000147947 */ /* 0x000fec0003800000 */
.L_x_22:
[----:B------:R-:W-:Y:S01]  /*1810*/  LOP3.LUT R16, R24, 0x80000000, R21, 0x48, !PT ;  /* 0x8000000018107812 */ /* 0x000fe200078e4815 */
[----:B------:R-:W-:Y:S06]  /*1820*/  BRA `(.L_x_28) ;  /* 0x00000000000c7947 */ /* 0x000fec0003800000 */
.L_x_21:
[----:B------:R-:W0:Y:S01]  /*1830*/  MUFU.RSQ R16, -QNAN ;  /* 0xffc0000000107908 */ /* 0x000e220000001400 */
[----:B------:R-:W-:Y:S05]  /*1840*/  BRA `(.L_x_28) ;  /* 0x0000000000047947 */ /* 0x000fea0003800000 */
.L_x_20:
[----:B------:R-:W-:-:S07]  /*1850*/  FADD.FTZ R16, R16, R13 ;  /* 0x0000000d10107221 */ /* 0x000fce0000010000 */
.L_x_28:
[----:B------:R-:W-:Y:S05]  /*1860*/  BSYNC.RECONVERGENT B1 ;  /* 0x0000000000017941 */ /* 0x000fea0003800200 */
.L_x_18:
[----:B0-----:R-:W-:Y:S01]  /*1870*/  MOV R19, R16 ;  /* 0x0000001000137202 */ /* 0x001fe20000000f00 */
[----:B------:R-:W-:Y:S02]  /*1880*/  IMAD.MOV.U32 R16, RZ, RZ, R20 ;  /* 0x000000ffff107224 */ /* 0x000fe400078e0014 */
[----:B------:R-:W-:-:S04]  /*1890*/  IMAD.MOV.U32 R17, RZ, RZ, 0x0 ;  /* 0x00000000ff117424 */ /* 0x000fc800078e00ff */
[----:B------:R-:W-:Y:S05]  /*18a0*/  RET.REL.NODEC R16 `(_Z3caliiPiPf) ;  /* 0xffffffe410d47950 */ /* 0x000fea0003c3ffff */
.L_x_29:
[----:B------:R-:W-:-:S00]  /*18b0*/  BRA `(.L_x_29) ;  /* 0xfffffffc00fc7947 */ /* 0x000fc0000383ffff */
[----:B------:R-:W-:-:S00]  /*18c0*/  NOP ;  /* 0x0000000000007918 */ /* 0x000fc00000000000 */
        /* <DEDUP_REMOVED lines=11> */
.L_x_30:


//--------------------- .nv.global.init           --------------------------
	.section	.nv.global.init,"aw",@progbits
	.align	4
.nv.global.init:
	.type		logTable,@object
	.size		logTable,(.L_0 - logTable)
logTable:
        /*0000*/ 	.byte	0x00, 0x00, 0x00, 0x00, 0x00, 0x00, 0x00, 0x00, 0x00, 0x00, 0x80, 0x3f, 0x0d, 0xe0, 0xca, 0x3f
        /*0010*/ 	.byte	0x00, 0x00, 0x00, 0x40, 0x78, 0x9a, 0x14, 0x40, 0x07, 0x70, 0x25, 0x40, 0xb4, 0xab, 0x33, 0x40
        /*0020*/ 	.byte	0x00, 0x00, 0x40, 0x40, 0x0d, 0xe0, 0x4a, 0x40, 0x78, 0x9a, 0x54, 0x40, 0x54, 0x67, 0x5d, 0x40
        /*0030*/ 	.byte	0x07, 0x70, 0x65, 0x40, 0x01, 0xd4, 0x6c, 0x40, 0xb4, 0xab, 0x73, 0x40, 0x7f, 0x0a, 0x7a, 0x40
        /*0040*/ 	.byte	0x00, 0x00, 0x80, 0x40, 0x7f, 0xcc, 0x82, 0x40, 0x07, 0x70, 0x85, 0x40, 0x06, 0xef, 0x87, 0x40
        /*0050*/ 	.byte	0x3c, 0x4d, 0x8a, 0x40, 0xdd, 0x8d, 0x8c, 0x40, 0xaa, 0xb3, 0x8e, 0x40, 0x05, 0xc1, 0x90, 0x40
        /*0060*/ 	.byte	0x03, 0xb8, 0x92, 0x40, 0x78, 0x9a, 0x94, 0x40
.L_0:


//--------------------- .nv.shared.reserved.0     --------------------------
	.section	.nv.shared.reserved.0,"aw",@nobits
	.weak		__nv_reservedSMEM_offset_0_alias
	.size		__nv_reservedSMEM_offset_0_alias, 0, 64
	.other		__nv_reservedSMEM_offset_0_alias,@"STO_CUDA_RESERVED_SHARED STV_DEFAULT"
__nv_reservedSMEM_offset_0_alias:
	.zero		0
	.zero		64


//--------------------- .nv.constant0._Z3caliiPiPf --------------------------
	.section	.nv.constant0._Z3caliiPiPf,"a",@progbits
	.sectionflags	@""
	.align	4
.nv.constant0._Z3caliiPiPf:
	.zero		920


//--------------------- SYMBOLS --------------------------

	.type		.nv.reservedSmem.offset0,@object
	.size		.nv.reservedSmem.offset0,0x4
